//
// Generated by NVIDIA NVVM Compiler
//
// Compiler Build ID: CL-36424714
// Cuda compilation tools, release 13.0, V13.0.88
// Based on NVVM 20.0.0
//

.version 9.0
.target sm_100
.address_size 64

	// .globl	_Z19matmul_kernel_tiledPKfS0_Pfi
// _ZZ19matmul_kernel_tiledPKfS0_PfiE12shared_A_row has been demoted

.visible .entry _Z19matmul_kernel_tiledPKfS0_Pfi(
	.param .u64 .ptr .align 1 _Z19matmul_kernel_tiledPKfS0_Pfi_param_0,
	.param .u64 .ptr .align 1 _Z19matmul_kernel_tiledPKfS0_Pfi_param_1,
	.param .u64 .ptr .align 1 _Z19matmul_kernel_tiledPKfS0_Pfi_param_2,
	.param .u32 _Z19matmul_kernel_tiledPKfS0_Pfi_param_3
)
{
	.reg .pred 	%p<11>;
	.reg .b32 	%r<62>;
	.reg .b32 	%f<112>;
	.reg .b64 	%rd<47>;
	// demoted variable
	.shared .align 4 .b8 _ZZ19matmul_kernel_tiledPKfS0_PfiE12shared_A_row[64];
	ld.param.u64 	%rd2, [_Z19matmul_kernel_tiledPKfS0_Pfi_param_0];
	ld.param.u64 	%rd4, [_Z19matmul_kernel_tiledPKfS0_Pfi_param_1];
	ld.param.u64 	%rd3, [_Z19matmul_kernel_tiledPKfS0_Pfi_param_2];
	ld.param.u32 	%r30, [_Z19matmul_kernel_tiledPKfS0_Pfi_param_3];
	cvta.to.global.u64 	%rd1, %rd4;
	mov.u32 	%r1, %ctaid.y;
	mov.u32 	%r31, %ctaid.x;
	mov.u32 	%r32, %ntid.x;
	mov.u32 	%r2, %tid.x;
	mad.lo.s32 	%r3, %r31, %r32, %r2;
	max.s32 	%r33, %r1, %r3;
	setp.ge.s32 	%p1, %r33, %r30;
	@%p1 bra 	$L__BB0_16;
	setp.ge.u32 	%p2, %r2, %r30;
	@%p2 bra 	$L__BB0_3;
	mad.lo.s32 	%r34, %r30, %r1, %r2;
	cvta.to.global.u64 	%rd5, %rd2;
	mul.wide.u32 	%rd6, %r34, 4;
	add.s64 	%rd7, %rd5, %rd6;
	ld.global.f32 	%f14, [%rd7];
	shl.b32 	%r35, %r2, 2;
	mov.u32 	%r36, _ZZ19matmul_kernel_tiledPKfS0_PfiE12shared_A_row;
	add.s32 	%r37, %r36, %r35;
	st.shared.f32 	[%r37], %f14;
$L__BB0_3:
	bar.sync 	0;
	add.s32 	%r39, %r30, -1;
	and.b32  	%r4, %r30, 15;
	setp.lt.u32 	%p3, %r39, 15;
	mov.f32 	%f111, 0f00000000;
	mov.b32 	%r57, 0;
	@%p3 bra 	$L__BB0_6;
	and.b32  	%r57, %r30, 2147483632;
	neg.s32 	%r55, %r57;
	mov.u32 	%r41, _ZZ19matmul_kernel_tiledPKfS0_PfiE12shared_A_row;
	add.s32 	%r53, %r41, 32;
	shl.b32 	%r7, %r30, 4;
	mov.f32 	%f111, 0f00000000;
	mul.wide.s32 	%rd10, %r30, 4;
	mov.u32 	%r54, %r3;
$L__BB0_5:
	.pragma "nounroll";
	ld.shared.f32 	%f18, [%r53+-32];
	mul.wide.s32 	%rd8, %r54, 4;
	add.s64 	%rd9, %rd1, %rd8;
	ld.global.f32 	%f19, [%rd9];
	fma.rn.f32 	%f20, %f18, %f19, %f111;
	ld.shared.f32 	%f21, [%r53+-28];
	add.s64 	%rd11, %rd9, %rd10;
	ld.global.f32 	%f22, [%rd11];
	fma.rn.f32 	%f23, %f21, %f22, %f20;
	ld.shared.f32 	%f24, [%r53+-24];
	add.s64 	%rd12, %rd11, %rd10;
	ld.global.f32 	%f25, [%rd12];
	fma.rn.f32 	%f26, %f24, %f25, %f23;
	ld.shared.f32 	%f27, [%r53+-20];
	add.s64 	%rd13, %rd12, %rd10;
	ld.global.f32 	%f28, [%rd13];
	fma.rn.f32 	%f29, %f27, %f28, %f26;
	ld.shared.f32 	%f30, [%r53+-16];
	add.s64 	%rd14, %rd13, %rd10;
	ld.global.f32 	%f31, [%rd14];
	fma.rn.f32 	%f32, %f30, %f31, %f29;
	ld.shared.f32 	%f33, [%r53+-12];
	add.s64 	%rd15, %rd14, %rd10;
	ld.global.f32 	%f34, [%rd15];
	fma.rn.f32 	%f35, %f33, %f34, %f32;
	ld.shared.f32 	%f36, [%r53+-8];
	add.s64 	%rd16, %rd15, %rd10;
	ld.global.f32 	%f37, [%rd16];
	fma.rn.f32 	%f38, %f36, %f37, %f35;
	ld.shared.f32 	%f39, [%r53+-4];
	add.s64 	%rd17, %rd16, %rd10;
	ld.global.f32 	%f40, [%rd17];
	fma.rn.f32 	%f41, %f39, %f40, %f38;
	ld.shared.f32 	%f42, [%r53];
	add.s64 	%rd18, %rd17, %rd10;
	ld.global.f32 	%f43, [%rd18];
	fma.rn.f32 	%f44, %f42, %f43, %f41;
	ld.shared.f32 	%f45, [%r53+4];
	add.s64 	%rd19, %rd18, %rd10;
	ld.global.f32 	%f46, [%rd19];
	fma.rn.f32 	%f47, %f45, %f46, %f44;
	ld.shared.f32 	%f48, [%r53+8];
	add.s64 	%rd20, %rd19, %rd10;
	ld.global.f32 	%f49, [%rd20];
	fma.rn.f32 	%f50, %f48, %f49, %f47;
	ld.shared.f32 	%f51, [%r53+12];
	add.s64 	%rd21, %rd20, %rd10;
	ld.global.f32 	%f52, [%rd21];
	fma.rn.f32 	%f53, %f51, %f52, %f50;
	ld.shared.f32 	%f54, [%r53+16];
	add.s64 	%rd22, %rd21, %rd10;
	ld.global.f32 	%f55, [%rd22];
	fma.rn.f32 	%f56, %f54, %f55, %f53;
	ld.shared.f32 	%f57, [%r53+20];
	add.s64 	%rd23, %rd22, %rd10;
	ld.global.f32 	%f58, [%rd23];
	fma.rn.f32 	%f59, %f57, %f58, %f56;
	ld.shared.f32 	%f60, [%r53+24];
	add.s64 	%rd24, %rd23, %rd10;
	ld.global.f32 	%f61, [%rd24];
	fma.rn.f32 	%f62, %f60, %f61, %f59;
	ld.shared.f32 	%f63, [%r53+28];
	add.s64 	%rd25, %rd24, %rd10;
	ld.global.f32 	%f64, [%rd25];
	fma.rn.f32 	%f111, %f63, %f64, %f62;
	add.s32 	%r55, %r55, 16;
	add.s32 	%r54, %r54, %r7;
	add.s32 	%r53, %r53, 64;
	setp.ne.s32 	%p4, %r55, 0;
	@%p4 bra 	$L__BB0_5;
$L__BB0_6:
	setp.eq.s32 	%p5, %r4, 0;
	@%p5 bra 	$L__BB0_15;
	and.b32  	%r15, %r30, 7;
	setp.lt.u32 	%p6, %r4, 8;
	@%p6 bra 	$L__BB0_9;
	shl.b32 	%r42, %r57, 2;
	mov.u32 	%r43, _ZZ19matmul_kernel_tiledPKfS0_PfiE12shared_A_row;
	add.s32 	%r44, %r43, %r42;
	ld.shared.f32 	%f66, [%r44];
	mad.lo.s32 	%r45, %r57, %r30, %r3;
	mul.wide.s32 	%rd26, %r45, 4;
	add.s64 	%rd27, %rd1, %rd26;
	ld.global.f32 	%f67, [%rd27];
	fma.rn.f32 	%f68, %f66, %f67, %f111;
	ld.shared.f32 	%f69, [%r44+4];
	mul.wide.s32 	%rd28, %r30, 4;
	add.s64 	%rd29, %rd27, %rd28;
	ld.global.f32 	%f70, [%rd29];
	fma.rn.f32 	%f71, %f69, %f70, %f68;
	ld.shared.f32 	%f72, [%r44+8];
	add.s64 	%rd30, %rd29, %rd28;
	ld.global.f32 	%f73, [%rd30];
	fma.rn.f32 	%f74, %f72, %f73, %f71;
	ld.shared.f32 	%f75, [%r44+12];
	add.s64 	%rd31, %rd30, %rd28;
	ld.global.f32 	%f76, [%rd31];
	fma.rn.f32 	%f77, %f75, %f76, %f74;
	ld.shared.f32 	%f78, [%r44+16];
	add.s64 	%rd32, %rd31, %rd28;
	ld.global.f32 	%f79, [%rd32];
	fma.rn.f32 	%f80, %f78, %f79, %f77;
	ld.shared.f32 	%f81, [%r44+20];
	add.s64 	%rd33, %rd32, %rd28;
	ld.global.f32 	%f82, [%rd33];
	fma.rn.f32 	%f83, %f81, %f82, %f80;
	ld.shared.f32 	%f84, [%r44+24];
	add.s64 	%rd34, %rd33, %rd28;
	ld.global.f32 	%f85, [%rd34];
	fma.rn.f32 	%f86, %f84, %f85, %f83;
	ld.shared.f32 	%f87, [%r44+28];
	add.s64 	%rd35, %rd34, %rd28;
	ld.global.f32 	%f88, [%rd35];
	fma.rn.f32 	%f111, %f87, %f88, %f86;
	add.s32 	%r57, %r57, 8;
$L__BB0_9:
	setp.eq.s32 	%p7, %r15, 0;
	@%p7 bra 	$L__BB0_15;
	and.b32  	%r18, %r30, 3;
	setp.lt.u32 	%p8, %r15, 4;
	@%p8 bra 	$L__BB0_12;
	shl.b32 	%r46, %r57, 2;
	mov.u32 	%r47, _ZZ19matmul_kernel_tiledPKfS0_PfiE12shared_A_row;
	add.s32 	%r48, %r47, %r46;
	ld.shared.f32 	%f90, [%r48];
	mad.lo.s32 	%r49, %r57, %r30, %r3;
	mul.wide.s32 	%rd36, %r49, 4;
	add.s64 	%rd37, %rd1, %rd36;
	ld.global.f32 	%f91, [%rd37];
	fma.rn.f32 	%f92, %f90, %f91, %f111;
	ld.shared.f32 	%f93, [%r48+4];
	mul.wide.s32 	%rd38, %r30, 4;
	add.s64 	%rd39, %rd37, %rd38;
	ld.global.f32 	%f94, [%rd39];
	fma.rn.f32 	%f95, %f93, %f94, %f92;
	ld.shared.f32 	%f96, [%r48+8];
	add.s64 	%rd40, %rd39, %rd38;
	ld.global.f32 	%f97, [%rd40];
	fma.rn.f32 	%f98, %f96, %f97, %f95;
	ld.shared.f32 	%f99, [%r48+12];
	add.s64 	%rd41, %rd40, %rd38;
	ld.global.f32 	%f100, [%rd41];
	fma.rn.f32 	%f111, %f99, %f100, %f98;
	add.s32 	%r57, %r57, 4;
$L__BB0_12:
	setp.eq.s32 	%p9, %r18, 0;
	@%p9 bra 	$L__BB0_15;
	mad.lo.s32 	%r61, %r57, %r30, %r3;
	shl.b32 	%r50, %r57, 2;
	mov.u32 	%r51, _ZZ19matmul_kernel_tiledPKfS0_PfiE12shared_A_row;
	add.s32 	%r60, %r51, %r50;
	neg.s32 	%r59, %r18;
$L__BB0_14:
	.pragma "nounroll";
	mul.wide.s32 	%rd42, %r61, 4;
	add.s64 	%rd43, %rd1, %rd42;
	ld.shared.f32 	%f101, [%r60];
	ld.global.f32 	%f102, [%rd43];
	fma.rn.f32 	%f111, %f101, %f102, %f111;
	add.s32 	%r61, %r61, %r30;
	add.s32 	%r60, %r60, 4;
	add.s32 	%r59, %r59, 1;
	setp.ne.s32 	%p10, %r59, 0;
	@%p10 bra 	$L__BB0_14;
$L__BB0_15:
	mad.lo.s32 	%r52, %r30, %r1, %r3;
	cvta.to.global.u64 	%rd44, %rd3;
	mul.wide.s32 	%rd45, %r52, 4;
	add.s64 	%rd46, %rd44, %rd45;
	st.global.f32 	[%rd46], %f111;
$L__BB0_16:
	ret;

}
	// .globl	_Z13matmul_kernelPKfS0_Pfi
.visible .entry _Z13matmul_kernelPKfS0_Pfi(
	.param .u64 .ptr .align 1 _Z13matmul_kernelPKfS0_Pfi_param_0,
	.param .u64 .ptr .align 1 _Z13matmul_kernelPKfS0_Pfi_param_1,
	.param .u64 .ptr .align 1 _Z13matmul_kernelPKfS0_Pfi_param_2,
	.param .u32 _Z13matmul_kernelPKfS0_Pfi_param_3
)
{
	.reg .pred 	%p<10>;
	.reg .b32 	%r<40>;
	.reg .b32 	%f<67>;
	.reg .b64 	%rd<67>;

	ld.param.u64 	%rd14, [_Z13matmul_kernelPKfS0_Pfi_param_0];
	ld.param.u64 	%rd15, [_Z13matmul_kernelPKfS0_Pfi_param_1];
	ld.param.u32 	%r18, [_Z13matmul_kernelPKfS0_Pfi_param_3];
	cvta.to.global.u64 	%rd1, %rd15;
	cvta.to.global.u64 	%rd2, %rd14;
	mov.u32 	%r19, %ctaid.y;
	mov.u32 	%r20, %ntid.y;
	mov.u32 	%r21, %tid.y;
	mad.lo.s32 	%r1, %r19, %r20, %r21;
	mov.u32 	%r22, %ctaid.x;
	mov.u32 	%r23, %ntid.x;
	mov.u32 	%r24, %tid.x;
	mad.lo.s32 	%r2, %r22, %r23, %r24;
	max.s32 	%r25, %r1, %r2;
	setp.ge.s32 	%p1, %r25, %r18;
	@%p1 bra 	$L__BB1_13;
	mul.lo.s32 	%r3, %r18, %r1;
	and.b32  	%r4, %r18, 7;
	setp.lt.u32 	%p2, %r18, 8;
	mov.f32 	%f66, 0f00000000;
	mov.b32 	%r38, 0;
	@%p2 bra 	$L__BB1_4;
	and.b32  	%r38, %r18, 2147483640;
	neg.s32 	%r36, %r38;
	mul.wide.s32 	%rd16, %r18, 4;
	add.s64 	%rd3, %rd1, %rd16;
	shl.b32 	%r7, %r18, 3;
	mul.wide.s32 	%rd17, %r18, 8;
	add.s64 	%rd4, %rd1, %rd17;
	mul.wide.s32 	%rd18, %r18, 12;
	add.s64 	%rd5, %rd1, %rd18;
	mul.wide.s32 	%rd19, %r18, 16;
	add.s64 	%rd6, %rd1, %rd19;
	mul.wide.s32 	%rd20, %r18, 20;
	add.s64 	%rd7, %rd1, %rd20;
	mul.wide.s32 	%rd21, %r18, 24;
	add.s64 	%rd8, %rd1, %rd21;
	mul.wide.s32 	%rd22, %r18, 28;
	add.s64 	%rd9, %rd1, %rd22;
	mul.wide.u32 	%rd23, %r3, 4;
	add.s64 	%rd24, %rd23, %rd2;
	add.s64 	%rd66, %rd24, 16;
	mov.f32 	%f66, 0f00000000;
	mov.u32 	%r35, %r2;
$L__BB1_3:
	.pragma "nounroll";
	mul.wide.s32 	%rd25, %r35, 4;
	add.s64 	%rd26, %rd3, %rd25;
	add.s64 	%rd27, %rd4, %rd25;
	add.s64 	%rd28, %rd5, %rd25;
	add.s64 	%rd29, %rd6, %rd25;
	add.s64 	%rd30, %rd7, %rd25;
	add.s64 	%rd31, %rd8, %rd25;
	add.s64 	%rd32, %rd9, %rd25;
	add.s64 	%rd33, %rd1, %rd25;
	ld.global.f32 	%f16, [%rd66+-16];
	ld.global.f32 	%f17, [%rd33];
	fma.rn.f32 	%f18, %f16, %f17, %f66;
	ld.global.f32 	%f19, [%rd66+-12];
	ld.global.f32 	%f20, [%rd26];
	fma.rn.f32 	%f21, %f19, %f20, %f18;
	ld.global.f32 	%f22, [%rd66+-8];
	ld.global.f32 	%f23, [%rd27];
	fma.rn.f32 	%f24, %f22, %f23, %f21;
	ld.global.f32 	%f25, [%rd66+-4];
	ld.global.f32 	%f26, [%rd28];
	fma.rn.f32 	%f27, %f25, %f26, %f24;
	ld.global.f32 	%f28, [%rd66];
	ld.global.f32 	%f29, [%rd29];
	fma.rn.f32 	%f30, %f28, %f29, %f27;
	ld.global.f32 	%f31, [%rd66+4];
	ld.global.f32 	%f32, [%rd30];
	fma.rn.f32 	%f33, %f31, %f32, %f30;
	ld.global.f32 	%f34, [%rd66+8];
	ld.global.f32 	%f35, [%rd31];
	fma.rn.f32 	%f36, %f34, %f35, %f33;
	ld.global.f32 	%f37, [%rd66+12];
	ld.global.f32 	%f38, [%rd32];
	fma.rn.f32 	%f66, %f37, %f38, %f36;
	add.s32 	%r36, %r36, 8;
	add.s32 	%r35, %r35, %r7;
	add.s64 	%rd66, %rd66, 32;
	setp.ne.s32 	%p3, %r36, 0;
	@%p3 bra 	$L__BB1_3;
$L__BB1_4:
	setp.eq.s32 	%p4, %r4, 0;
	@%p4 bra 	$L__BB1_12;
	and.b32  	%r13, %r18, 3;
	setp.lt.u32 	%p5, %r4, 4;
	@%p5 bra 	$L__BB1_7;
	add.s32 	%r27, %r38, %r3;
	mul.wide.u32 	%rd34, %r27, 4;
	add.s64 	%rd35, %rd2, %rd34;
	ld.global.f32 	%f40, [%rd35];
	mad.lo.s32 	%r28, %r38, %r18, %r2;
	mul.wide.s32 	%rd36, %r28, 4;
	add.s64 	%rd37, %rd1, %rd36;
	ld.global.f32 	%f41, [%rd37];
	fma.rn.f32 	%f42, %f40, %f41, %f66;
	cvt.u64.u32 	%rd38, %r3;
	cvt.u64.u32 	%rd39, %r38;
	add.s64 	%rd40, %rd39, %rd38;
	shl.b64 	%rd41, %rd40, 2;
	add.s64 	%rd42, %rd2, %rd41;
	ld.global.f32 	%f43, [%rd42+4];
	mul.wide.s32 	%rd43, %r18, 4;
	add.s64 	%rd44, %rd37, %rd43;
	ld.global.f32 	%f44, [%rd44];
	fma.rn.f32 	%f45, %f43, %f44, %f42;
	ld.global.f32 	%f46, [%rd42+8];
	add.s64 	%rd45, %rd44, %rd43;
	ld.global.f32 	%f47, [%rd45];
	fma.rn.f32 	%f48, %f46, %f47, %f45;
	ld.global.f32 	%f49, [%rd42+12];
	add.s64 	%rd46, %rd45, %rd43;
	ld.global.f32 	%f50, [%rd46];
	fma.rn.f32 	%f66, %f49, %f50, %f48;
	add.s32 	%r38, %r38, 4;
$L__BB1_7:
	setp.eq.s32 	%p6, %r13, 0;
	@%p6 bra 	$L__BB1_12;
	setp.eq.s32 	%p7, %r13, 1;
	@%p7 bra 	$L__BB1_10;
	add.s32 	%r29, %r38, %r3;
	mul.wide.u32 	%rd47, %r29, 4;
	add.s64 	%rd48, %rd2, %rd47;
	ld.global.f32 	%f52, [%rd48];
	mad.lo.s32 	%r30, %r38, %r18, %r2;
	mul.wide.s32 	%rd49, %r30, 4;
	add.s64 	%rd50, %rd1, %rd49;
	ld.global.f32 	%f53, [%rd50];
	fma.rn.f32 	%f54, %f52, %f53, %f66;
	cvt.u64.u32 	%rd51, %r3;
	cvt.u64.u32 	%rd52, %r38;
	add.s64 	%rd53, %rd52, %rd51;
	shl.b64 	%rd54, %rd53, 2;
	add.s64 	%rd55, %rd2, %rd54;
	ld.global.f32 	%f55, [%rd55+4];
	mul.wide.s32 	%rd56, %r18, 4;
	add.s64 	%rd57, %rd50, %rd56;
	ld.global.f32 	%f56, [%rd57];
	fma.rn.f32 	%f66, %f55, %f56, %f54;
	add.s32 	%r38, %r38, 2;
$L__BB1_10:
	and.b32  	%r31, %r18, 1;
	setp.eq.b32 	%p8, %r31, 1;
	not.pred 	%p9, %p8;
	@%p9 bra 	$L__BB1_12;
	add.s32 	%r32, %r38, %r3;
	mul.wide.u32 	%rd58, %r32, 4;
	add.s64 	%rd59, %rd2, %rd58;
	ld.global.f32 	%f57, [%rd59];
	mad.lo.s32 	%r33, %r38, %r18, %r2;
	mul.wide.s32 	%rd60, %r33, 4;
	add.s64 	%rd61, %rd1, %rd60;
	ld.global.f32 	%f58, [%rd61];
	fma.rn.f32 	%f66, %f57, %f58, %f66;
$L__BB1_12:
	ld.param.u64 	%rd65, [_Z13matmul_kernelPKfS0_Pfi_param_2];
	add.s32 	%r34, %r3, %r2;
	cvta.to.global.u64 	%rd62, %rd65;
	mul.wide.s32 	%rd63, %r34, 4;
	add.s64 	%rd64, %rd62, %rd63;
	st.global.f32 	[%rd64], %f66;
$L__BB1_13:
	ret;

}


// ===== COMPILED SASS (sm_100) =====

	.target	sm_100

	.elftype	@"ET_EXEC"


//--------------------- .note.nv.tkinfo           --------------------------
	.section	.note.nv.tkinfo,"",@"SHT_NOTE"
	.sectionflags	@"SHF_NOTE_NV_TKINFO"
	.tkinfo
        /*0018*/ 	.word	0x00000002
        /*0030*/ 	.string	""
        /*0030*/ 	.string	"ptxas"
        /*0030*/ 	.string	"Cuda compilation tools, release 13.0, V13.0.88"
        /*0030*/ 	.string	"Build cuda_13.0.r13.0/compiler.36424714_0"
        /*0030*/ 	.string	"-arch sm_100 -m 64 "



//--------------------- .note.nv.cuinfo           --------------------------
	.section	.note.nv.cuinfo,"",@"SHT_NOTE"
	.sectionflags	@"SHF_NOTE_NV_CUINFO"
        /*0018*/ 	.short	0x0002
        /*001a*/ 	.short	0x0064
        /*001c*/ 	.short	0x0082
	.zero		2


//--------------------- .nv.info                  --------------------------
	.section	.nv.info,"",@"SHT_CUDA_INFO"
	.align	4


	//----- nvinfo : EIATTR_REGCOUNT
	.align		4
        /*0000*/ 	.byte	0x04, 0x2f
        /*0002*/ 	.short	(.L_1 - .L_0)
	.align		4
.L_0:
        /*0004*/ 	.word	index@(_Z19matmul_kernel_tiledPKfS0_Pfi)
        /*0008*/ 	.word	0x00000020


	//----- nvinfo : EIATTR_FRAME_SIZE
	.align		4
.L_1:
        /*000c*/ 	.byte	0x04, 0x11
        /*000e*/ 	.short	(.L_3 - .L_2)
	.align		4
.L_2:
        /*0010*/ 	.word	index@(_Z19matmul_kernel_tiledPKfS0_Pfi)
        /*0014*/ 	.word	0x00000000


	//----- nvinfo : EIATTR_REGCOUNT
	.align		4
.L_3:
        /*0018*/ 	.byte	0x04, 0x2f
        /*001a*/ 	.short	(.L_5 - .L_4)
	.align		4
.L_4:
        /*001c*/ 	.word	index@(_Z13matmul_kernelPKfS0_Pfi)
        /*0020*/ 	.word	0x0000001e


	//----- nvinfo : EIATTR_FRAME_SIZE
	.align		4
.L_5:
        /*0024*/ 	.byte	0x04, 0x11
        /*0026*/ 	.short	(.L_7 - .L_6)
	.align		4
.L_6:
        /*0028*/ 	.word	index@(_Z13matmul_kernelPKfS0_Pfi)
        /*002c*/ 	.word	0x00000000


	//----- nvinfo : EIATTR_MIN_STACK_SIZE
	.align		4
.L_7:
        /*0030*/ 	.byte	0x04, 0x12
        /*0032*/ 	.short	(.L_9 - .L_8)
	.align		4
.L_8:
        /*0034*/ 	.word	index@(_Z13matmul_kernelPKfS0_Pfi)
        /*0038*/ 	.word	0x00000000


	//----- nvinfo : EIATTR_MIN_STACK_SIZE
	.align		4
.L_9:
        /*003c*/ 	.byte	0x04, 0x12
        /*003e*/ 	.short	(.L_11 - .L_10)
	.align		4
.L_10:
        /*0040*/ 	.word	index@(_Z19matmul_kernel_tiledPKfS0_Pfi)
        /*0044*/ 	.word	0x00000000
.L_11:


//--------------------- .nv.compat                --------------------------
	.section	.nv.compat,"",@"SHT_CUDA_COMPAT_INFO"
	.align	4
        /*0000*/ 	.byte	0x02, 0x09, 0x00, 0x00, 0x02, 0x02, 0x01, 0x00, 0x02, 0x05, 0x05, 0x00, 0x03, 0x07, 0x01, 0x01
        /*0010*/ 	.byte	0x02, 0x03, 0x00, 0x00, 0x02, 0x06, 0x01, 0x00, 0x04, 0x0b, 0x08, 0x00, 0x09, 0x00, 0x00, 0x00
        /*0020*/ 	.byte	0x00, 0x00, 0x00, 0x00


//--------------------- .nv.info._Z13matmul_kernelPKfS0_Pfi --------------------------
	.section	.nv.info._Z13matmul_kernelPKfS0_Pfi,"",@"SHT_CUDA_INFO"
	.sectionflags	@""
	.align	4


	//----- nvinfo : EIATTR_CUDA_API_VERSION
	.align		4
        /*0000*/ 	.byte	0x04, 0x37
        /*0002*/ 	.short	(.L_13 - .L_12)
.L_12:
        /*0004*/ 	.word	0x00000082


	//----- nvinfo : EIATTR_KPARAM_INFO
	.align		4
.L_13:
        /*0008*/ 	.byte	0x04, 0x17
        /*000a*/ 	.short	(.L_15 - .L_14)
.L_14:
        /*000c*/ 	.word	0x00000000
        /*0010*/ 	.short	0x0003
        /*0012*/ 	.short	0x0018
        /*0014*/ 	.byte	0x00, 0xf0, 0x11, 0x00


	//----- nvinfo : EIATTR_KPARAM_INFO
	.align		4
.L_15:
        /*0018*/ 	.byte	0x04, 0x17
        /*001a*/ 	.short	(.L_17 - .L_16)
.L_16:
        /*001c*/ 	.word	0x00000000
        /*0020*/ 	.short	0x0002
        /*0022*/ 	.short	0x0010
        /*0024*/ 	.byte	0x00, 0xf5, 0x21, 0x00


	//----- nvinfo : EIATTR_KPARAM_INFO
	.align		4
.L_17:
        /*0028*/ 	.byte	0x04, 0x17
        /*002a*/ 	.short	(.L_19 - .L_18)
.L_18:
        /*002c*/ 	.word	0x00000000
        /*0030*/ 	.short	0x0001
        /*0032*/ 	.short	0x0008
        /*0034*/ 	.byte	0x00, 0xf5, 0x21, 0x00


	//----- nvinfo : EIATTR_KPARAM_INFO
	.align		4
.L_19:
        /*0038*/ 	.byte	0x04, 0x17
        /*003a*/ 	.short	(.L_21 - .L_20)
.L_20:
        /*003c*/ 	.word	0x00000000
        /*0040*/ 	.short	0x0000
        /*0042*/ 	.short	0x0000
        /*0044*/ 	.byte	0x00, 0xf5, 0x21, 0x00


	//----- nvinfo : EIATTR_SPARSE_MMA_MASK
	.align		4
.L_21:
        /*0048*/ 	.byte	0x03, 0x50
        /*004a*/ 	.short	0x0000


	//----- nvinfo : EIATTR_MAXREG_COUNT
	.align		4
        /*004c*/ 	.byte	0x03, 0x1b
        /*004e*/ 	.short	0x00ff


	//----- nvinfo : EIATTR_MERCURY_ISA_VERSION
	.align		4
        /*0050*/ 	.byte	0x03, 0x5f
        /*0052*/ 	.short	0x0101


	//----- nvinfo : EIATTR_VRC_CTA_INIT_COUNT
	.align		4
        /*0054*/ 	.byte	0x02, 0x4a
	.zero		1
	.zero		1


	//----- nvinfo : EIATTR_EXIT_INSTR_OFFSETS
	.align		4
        /*0058*/ 	.byte	0x04, 0x1c
        /*005a*/ 	.short	(.L_23 - .L_22)


	//   ....[0]....
.L_22:
        /*005c*/ 	.word	0x000000c0


	//   ....[1]....
        /*0060*/ 	.word	0x00000a90


	//----- nvinfo : EIATTR_CBANK_PARAM_SIZE
	.align		4
.L_23:
        /*0064*/ 	.byte	0x03, 0x19
        /*0066*/ 	.short	0x001c


	//----- nvinfo : EIATTR_PARAM_CBANK
	.align		4
        /*0068*/ 	.byte	0x04, 0x0a
        /*006a*/ 	.short	(.L_25 - .L_24)
	.align		4
.L_24:
        /*006c*/ 	.word	index@(.nv.constant0._Z13matmul_kernelPKfS0_Pfi)
        /*0070*/ 	.short	0x0380
        /*0072*/ 	.short	0x001c


	//----- nvinfo : EIATTR_SW_WAR
	.align		4
.L_25:
        /*0074*/ 	.byte	0x04, 0x36
        /*0076*/ 	.short	(.L_27 - .L_26)
.L_26:
        /*0078*/ 	.word	0x00000008
.L_27:


//--------------------- .nv.info._Z19matmul_kernel_tiledPKfS0_Pfi --------------------------
	.section	.nv.info._Z19matmul_kernel_tiledPKfS0_Pfi,"",@"SHT_CUDA_INFO"
	.sectionflags	@""
	.align	4


	//----- nvinfo : EIATTR_CUDA_API_VERSION
	.align		4
        /*0000*/ 	.byte	0x04, 0x37
        /*0002*/ 	.short	(.L_29 - .L_28)
.L_28:
        /*0004*/ 	.word	0x00000082


	//----- nvinfo : EIATTR_KPARAM_INFO
	.align		4
.L_29:
        /*0008*/ 	.byte	0x04, 0x17
        /*000a*/ 	.short	(.L_31 - .L_30)
.L_30:
        /*000c*/ 	.word	0x00000000
        /*0010*/ 	.short	0x0003
        /*0012*/ 	.short	0x0018
        /*0014*/ 	.byte	0x00, 0xf0, 0x11, 0x00


	//----- nvinfo : EIATTR_KPARAM_INFO
	.align		4
.L_31:
        /*0018*/ 	.byte	0x04, 0x17
        /*001a*/ 	.short	(.L_33 - .L_32)
.L_32:
        /*001c*/ 	.word	0x00000000
        /*0020*/ 	.short	0x0002
        /*0022*/ 	.short	0x0010
        /*0024*/ 	.byte	0x00, 0xf5, 0x21, 0x00


	//----- nvinfo : EIATTR_KPARAM_INFO
	.align		4
.L_33:
        /*0028*/ 	.byte	0x04, 0x17
        /*002a*/ 	.short	(.L_35 - .L_34)
.L_34:
        /*002c*/ 	.word	0x00000000
        /*0030*/ 	.short	0x0001
        /*0032*/ 	.short	0x0008
        /*0034*/ 	.byte	0x00, 0xf5, 0x21, 0x00


	//----- nvinfo : EIATTR_KPARAM_INFO
	.align		4
.L_35:
        /*0038*/ 	.byte	0x04, 0x17
        /*003a*/ 	.short	(.L_37 - .L_36)
.L_36:
        /*003c*/ 	.word	0x00000000
        /*0040*/ 	.short	0x0000
        /*0042*/ 	.short	0x0000
        /*0044*/ 	.byte	0x00, 0xf5, 0x21, 0x00


	//----- nvinfo : EIATTR_SPARSE_MMA_MASK
	.align		4
.L_37:
        /*0048*/ 	.byte	0x03, 0x50
        /*004a*/ 	.short	0x0000


	//----- nvinfo : EIATTR_MAXREG_COUNT
	.align		4
        /*004c*/ 	.byte	0x03, 0x1b
        /*004e*/ 	.short	0x00ff


	//----- nvinfo : EIATTR_NUM_BARRIERS
	.align		4
        /*0050*/ 	.byte	0x02, 0x4c
        /*0052*/ 	.byte	0x01
	.zero		1


	//----- nvinfo : EIATTR_MERCURY_ISA_VERSION
	.align		4
        /*0054*/ 	.byte	0x03, 0x5f
        /*0056*/ 	.short	0x0101


	//----- nvinfo : EIATTR_VRC_CTA_INIT_COUNT
	.align		4
        /*0058*/ 	.byte	0x02, 0x4a
	.zero		1
	.zero		1


	//----- nvinfo : EIATTR_EXIT_INSTR_OFFSETS
	.align		4
        /*005c*/ 	.byte	0x04, 0x1c
        /*005e*/ 	.short	(.L_39 - .L_38)


	//   ....[0]....
.L_38:
        /*0060*/ 	.word	0x00000090


	//   ....[1]....
        /*0064*/ 	.word	0x00000b30


	//----- nvinfo : EIATTR_CBANK_PARAM_SIZE
	.align		4
.L_39:
        /*0068*/ 	.byte	0x03, 0x19
        /*006a*/ 	.short	0x001c


	//----- nvinfo : EIATTR_PARAM_CBANK
	.align		4
        /*006c*/ 	.byte	0x04, 0x0a
        /*006e*/ 	.short	(.L_41 - .L_40)
	.align		4
.L_40:
        /*0070*/ 	.word	index@(.nv.constant0._Z19matmul_kernel_tiledPKfS0_Pfi)
        /*0074*/ 	.short	0x0380
        /*0076*/ 	.short	0x001c


	//----- nvinfo : EIATTR_SW_WAR
	.align		4
.L_41:
        /*0078*/ 	.byte	0x04, 0x36
        /*007a*/ 	.short	(.L_43 - .L_42)
.L_42:
        /*007c*/ 	.word	0x00000008
.L_43:


//--------------------- .nv.callgraph             --------------------------
	.section	.nv.callgraph,"",@"SHT_CUDA_CALLGRAPH"
	.align	4
	.sectionentsize	8
	.align		4
        /*0000*/ 	.word	0x00000000
	.align		4
        /*0004*/ 	.word	0xffffffff
	.align		4
        /*0008*/ 	.word	0x00000000
	.align		4
        /*000c*/ 	.word	0xfffffffe
	.align		4
        /*0010*/ 	.word	0x00000000
	.align		4
        /*0014*/ 	.word	0xfffffffd
	.align		4
        /*0018*/ 	.word	0x00000000
	.align		4
        /*001c*/ 	.word	0xfffffffc


//--------------------- .text._Z13matmul_kernelPKfS0_Pfi --------------------------
	.section	.text._Z13matmul_kernelPKfS0_Pfi,"ax",@progbits
	.align	128
        .global         _Z13matmul_kernelPKfS0_Pfi
        .type           _Z13matmul_kernelPKfS0_Pfi,@function
        .size           _Z13matmul_kernelPKfS0_Pfi,(.L_x_12 - _Z13matmul_kernelPKfS0_Pfi)
        .other          _Z13matmul_kernelPKfS0_Pfi,@"STO_CUDA_ENTRY STV_DEFAULT"
_Z13matmul_kernelPKfS0_Pfi:
.text._Z13matmul_kernelPKfS0_Pfi:
[----:B------:R-:W-:Y:S01]  /*0000*/  LDC R1, c[0x0][0x37c] ;  /* 0x0000df00ff017b82 */ /* 0x000fe20000000800 */
[----:B------:R-:W0:Y:S07]  /*0010*/  S2R R0, SR_TID.Y ;  /* 0x0000000000007919 */ /* 0x000e2e0000002200 */
[----:B------:R-:W0:Y:S01]  /*0020*/  S2UR UR4, SR_CTAID.Y ;  /* 0x00000000000479c3 */ /* 0x000e220000002600 */
[----:B------:R-:W1:Y:S01]  /*0030*/  LDCU UR20, c[0x0][0x398] ;  /* 0x00007300ff1477ac */ /* 0x000e620008000800 */
[----:B------:R-:W2:Y:S06]  /*0040*/  S2R R3, SR_TID.X ;  /* 0x0000000000037919 */ /* 0x000eac0000002100 */
[----:B------:R-:W0:Y:S08]  /*0050*/  LDC R13, c[0x0][0x364] ;  /* 0x0000d900ff0d7b82 */ /* 0x000e300000000800 */
[----:B------:R-:W2:Y:S08]  /*0060*/  S2UR UR5, SR_CTAID.X ;  /* 0x00000000000579c3 */ /* 0x000eb00000002500 */
[----:B------:R-:W2:Y:S01]  /*0070*/  LDC R2, c[0x0][0x360] ;  /* 0x0000d800ff027b82 */ /* 0x000ea20000000800 */
[----:B0-----:R-:W-:-:S02]  /*0080*/  IMAD R13, R13, UR4, R0 ;  /* 0x000000040d0d7c24 */ /* 0x001fc4000f8e0200 */
[----:B--2---:R-:W-:-:S05]  /*0090*/  IMAD R0, R2, UR5, R3 ;  /* 0x0000000502007c24 */ /* 0x004fca000f8e0203 */
[----:B------:R-:W-:-:S04]  /*00a0*/  VIMNMX R2, PT, PT, R13, R0, !PT ;  /* 0x000000000d027248 */ /* 0x000fc80007fe0100 */
[----:B-1----:R-:W-:-:S13]  /*00b0*/  ISETP.GE.AND P0, PT, R2, UR20, PT ;  /* 0x0000001402007c0c */ /* 0x002fda000bf06270 */
[----:B------:R-:W-:Y:S05]  /*00c0*/  @P0 EXIT ;  /* 0x000000000000094d */ /* 0x000fea0003800000 */
[----:B------:R-:W-:Y:S01]  /*00d0*/  UISETP.GE.U32.AND UP0, UPT, UR20, 0x8, UPT ;  /* 0x000000081400788c */ /* 0x000fe2000bf06070 */
[----:B------:R-:W-:Y:S02]  /*00e0*/  HFMA2 R12, -RZ, RZ, 0, 0 ;  /* 0x00000000ff0c7431 */ /* 0x000fe400000001ff */
[----:B------:R-:W-:Y:S01]  /*00f0*/  IMAD R13, R13, UR20, RZ ;  /* 0x000000140d0d7c24 */ /* 0x000fe2000f8e02ff */
[----:B------:R-:W-:Y:S01]  /*0100*/  UMOV UR4, URZ ;  /* 0x000000ff00047c82 */ /* 0x000fe20008000000 */
[----:B------:R-:W0:Y:S04]  /*0110*/  LDCU.64 UR18, c[0x0][0x358] ;  /* 0x00006b00ff1277ac */ /* 0x000e280008000a00 */
[----:B------:R-:W-:Y:S05]  /*0120*/  BRA.U !UP0, `(.L_x_0) ;  /* 0x0000000508047547 */ /* 0x000fea000b800000 */
[----:B------:R-:W1:Y:S01]  /*0130*/  LDCU.128 UR24, c[0x0][0x380] ;  /* 0x00007000ff1877ac */ /* 0x000e620008000c00 */
[----:B------:R-:W-:Y:S02]  /*0140*/  MOV R12, RZ ;  /* 0x000000ff000c7202 */ /* 0x000fe40000000f00 */
[----:B------:R-:W-:Y:S01]  /*0150*/  MOV R14, R0 ;  /* 0x00000000000e7202 */ /* 0x000fe20000000f00 */
[----:B------:R-:W-:-:S04]  /*0160*/  ULOP3.LUT UR4, UR20, 0x7ffffff8, URZ, 0xc0, !UPT ;  /* 0x7ffffff814047892 */ /* 0x000fc8000f8ec0ff */
[----:B------:R-:W-:Y:S01]  /*0170*/  UIADD3 UR5, UPT, UPT, -UR4, URZ, URZ ;  /* 0x000000ff04057290 */ /* 0x000fe2000fffe1ff */
[----:B-1----:R-:W-:Y:S01]  /*0180*/  MOV R2, UR24 ;  /* 0x0000001800027c02 */ /* 0x002fe20008000f00 */
[----:B------:R-:W-:Y:S01]  /*0190*/  UIMAD.WIDE UR6, UR20, 0x8, UR26 ;  /* 0x00000008140678a5 */ /* 0x000fe2000f8e021a */
[----:B------:R-:W-:Y:S01]  /*01a0*/  MOV R3, UR25 ;  /* 0x0000001900037c02 */ /* 0x000fe20008000f00 */
[----:B------:R-:W-:Y:S02]  /*01b0*/  UIMAD.WIDE UR8, UR20, 0xc, UR26 ;  /* 0x0000000c140878a5 */ /* 0x000fe4000f8e021a */
[----:B------:R-:W-:Y:S01]  /*01c0*/  UIMAD.WIDE UR10, UR20, 0x10, UR26 ;  /* 0x00000010140a78a5 */ /* 0x000fe2000f8e021a */
[----:B------:R-:W-:Y:S01]  /*01d0*/  IMAD.WIDE.U32 R2, R13, 0x4, R2 ;  /* 0x000000040d027825 */ /* 0x000fe200078e0002 */
[----:B------:R-:W-:Y:S02]  /*01e0*/  UIMAD.WIDE UR12, UR20, 0x14, UR26 ;  /* 0x00000014140c78a5 */ /* 0x000fe4000f8e021a */
[----:B------:R-:W-:Y:S01]  /*01f0*/  UIMAD.WIDE UR14, UR20, 0x18, UR26 ;  /* 0x00000018140e78a5 */ /* 0x000fe2000f8e021a */
[----:B------:R-:W-:Y:S01]  /*0200*/  IADD3 R2, P0, PT, R2, 0x10, RZ ;  /* 0x0000001002027810 */ /* 0x000fe20007f1e0ff */
[----:B------:R-:W-:-:S03]  /*0210*/  UIMAD.WIDE UR16, UR20, 0x1c, UR26 ;  /* 0x0000001c141078a5 */ /* 0x000fc6000f8e021a */
[----:B------:R-:W-:-:S09]  /*0220*/  IADD3.X R3, PT, PT, RZ, R3, RZ, P0, !PT ;  /* 0x00000003ff037210 */ /* 0x000fd200007fe4ff */
.L_x_1:
[----:B------:R-:W-:Y:S01]  /*0230*/  UIMAD.WIDE UR22, UR20, 0x4, UR26 ;  /* 0x00000004141678a5 */ /* 0x000fe2000f8e021a */
[----:B------:R-:W-:Y:S02]  /*0240*/  IMAD.MOV.U32 R23, RZ, RZ, 0x4 ;  /* 0x00000004ff177424 */ /* 0x000fe400078e00ff */
[----:B------:R-:W-:Y:S01]  /*0250*/  HFMA2 R11, -RZ, RZ, 0, 2.384185791015625e-07 ;  /* 0x00000004ff0b7431 */ /* 0x000fe200000001ff */
[----:B------:R-:W-:Y:S01]  /*0260*/  MOV R25, 0x4 ;  /* 0x0000000400197802 */ /* 0x000fe20000000f00 */
[----:B0-----:R-:W2:Y:S01]  /*0270*/  LDG.E R21, desc[UR18][R2.64+-0x10] ;  /* 0xfffff01202157981 */ /* 0x001ea2000c1e1900 */
[C---:B------:R-:W-:Y:S01]  /*0280*/  IMAD.WIDE R22, R14.reuse, R23, UR26 ;  /* 0x0000001a0e167e25 */ /* 0x040fe2000f8e0217 */
[----:B------:R-:W-:Y:S02]  /*0290*/  MOV R8, UR22 ;  /* 0x0000001600087c02 */ /* 0x000fe40008000f00 */
[----:B------:R-:W-:Y:S01]  /*02a0*/  MOV R9, UR23 ;  /* 0x0000001700097c02 */ /* 0x000fe20008000f00 */
[----:B------:R-:W3:Y:S02]  /*02b0*/  LDG.E R19, desc[UR18][R2.64+-0xc] ;  /* 0xfffff41202137981 */ /* 0x000ee4000c1e1900 */
[----:B------:R-:W-:-:S02]  /*02c0*/  IMAD.WIDE R8, R14, 0x4, R8 ;  /* 0x000000040e087825 */ /* 0x000fc400078e0208 */
[----:B------:R-:W2:Y:S01]  /*02d0*/  LDG.E R22, desc[UR18][R22.64] ;  /* 0x0000001216167981 */ /* 0x000ea2000c1e1900 */
[----:B------:R-:W-:Y:S01]  /*02e0*/  MOV R5, 0x4 ;  /* 0x0000000400057802 */ /* 0x000fe20000000f00 */
[C---:B------:R-:W-:Y:S02]  /*02f0*/  IMAD.WIDE R24, R14.reuse, R25, UR6 ;  /* 0x000000060e187e25 */ /* 0x040fe4000f8e0219 */
[----:B------:R0:W3:Y:S02]  /*0300*/  LDG.E R20, desc[UR18][R8.64] ;  /* 0x0000001208147981 */ /* 0x0000e4000c1e1900 */
[----:B------:R-:W-:Y:S02]  /*0310*/  IMAD.WIDE R10, R14, R11, UR8 ;  /* 0x000000080e0a7e25 */ /* 0x000fe4000f8e020b */
[----:B------:R-:W4:Y:S04]  /*0320*/  LDG.E R18, desc[UR18][R24.64] ;  /* 0x0000001218127981 */ /* 0x000f28000c1e1900 */
[----:B------:R-:W4:Y:S01]  /*0330*/  LDG.E R17, desc[UR18][R2.64+-0x8] ;  /* 0xfffff81202117981 */ /* 0x000f22000c1e1900 */
[----:B0-----:R-:W-:-:S02]  /*0340*/  HFMA2 R9, -RZ, RZ, 0, 2.384185791015625e-07 ;  /* 0x00000004ff097431 */ /* 0x001fc400000001ff */
[----:B------:R-:W-:Y:S01]  /*0350*/  IMAD.MOV.U32 R7, RZ, RZ, 0x4 ;  /* 0x00000004ff077424 */ /* 0x000fe200078e00ff */
[----:B------:R0:W5:Y:S01]  /*0360*/  LDG.E R16, desc[UR18][R10.64] ;  /* 0x000000120a107981 */ /* 0x000162000c1e1900 */
[----:B------:R-:W-:-:S03]  /*0370*/  IMAD.WIDE R4, R14, R5, UR10 ;  /* 0x0000000a0e047e25 */ /* 0x000fc6000f8e0205 */
[----:B------:R-:W5:Y:S01]  /*0380*/  LDG.E R15, desc[UR18][R2.64+-0x4] ;  /* 0xfffffc12020f7981 */ /* 0x000f62000c1e1900 */
[C---:B------:R-:W-:Y:S01]  /*0390*/  IMAD.WIDE R6, R14.reuse, R7, UR12 ;  /* 0x0000000c0e067e25 */ /* 0x040fe2000f8e0207 */
[----:B------:R-:W-:Y:S02]  /*03a0*/  MOV R27, 0x4 ;  /* 0x00000004001b7802 */ /* 0x000fe40000000f00 */
[----:B------:R1:W5:Y:S01]  /*03b0*/  LDG.E R4, desc[UR18][R4.64] ;  /* 0x0000001204047981 */ /* 0x000362000c1e1900 */
[----:B------:R-:W-:-:S03]  /*03c0*/  IMAD.WIDE R8, R14, R9, UR14 ;  /* 0x0000000e0e087e25 */ /* 0x000fc6000f8e0209 */
[----:B------:R-:W5:Y:S01]  /*03d0*/  LDG.E R23, desc[UR18][R2.64] ;  /* 0x0000001202177981 */ /* 0x000f62000c1e1900 */
[----:B0-----:R-:W-:-:S03]  /*03e0*/  IMAD.WIDE R10, R14, R27, UR16 ;  /* 0x000000100e0a7e25 */ /* 0x001fc6000f8e021b */
[----:B------:R-:W5:Y:S04]  /*03f0*/  LDG.E R7, desc[UR18][R6.64] ;  /* 0x0000001206077981 */ /* 0x000f68000c1e1900 */
[----:B------:R-:W5:Y:S04]  /*0400*/  LDG.E R24, desc[UR18][R2.64+0x4] ;  /* 0x0000041202187981 */ /* 0x000f68000c1e1900 */
[----:B------:R-:W5:Y:S04]  /*0410*/  LDG.E R8, desc[UR18][R8.64] ;  /* 0x0000001208087981 */ /* 0x000f68000c1e1900 */
[----:B------:R-:W5:Y:S04]  /*0420*/  LDG.E R25, desc[UR18][R2.64+0x8] ;  /* 0x0000081202197981 */ /* 0x000f68000c1e1900 */
[----:B------:R-:W5:Y:S04]  /*0430*/  LDG.E R10, desc[UR18][R10.64] ;  /* 0x000000120a0a7981 */ /* 0x000f68000c1e1900 */
[----:B------:R0:W5:Y:S01]  /*0440*/  LDG.E R27, desc[UR18][R2.64+0xc] ;  /* 0x00000c12021b7981 */ /* 0x000162000c1e1900 */
[----:B------:R-:W-:-:S04]  /*0450*/  UIADD3 UR5, UPT, UPT, UR5, 0x8, URZ ;  /* 0x0000000805057890 */ /* 0x000fc8000fffe0ff */
[----:B------:R-:W-:Y:S01]  /*0460*/  UISETP.NE.AND UP0, UPT, UR5, URZ, UPT ;  /* 0x000000ff0500728c */ /* 0x000fe2000bf05270 */
[----:B-1----:R-:W-:Y:S02]  /*0470*/  MOV R5, UR20 ;  /* 0x0000001400057c02 */ /* 0x002fe40008000f00 */
[----:B0-----:R-:W-:Y:S02]  /*0480*/  IADD3 R2, P0, PT, R2, 0x20, RZ ;  /* 0x0000002002027810 */ /* 0x001fe40007f1e0ff */
[----:B------:R-:W-:Y:S02]  /*0490*/  LEA R14, R5, R14, 0x3 ;  /* 0x0000000e050e7211 */ /* 0x000fe400078e18ff */
[----:B------:R-:W-:Y:S01]  /*04a0*/  IADD3.X R3, PT, PT, RZ, R3, RZ, P0, !PT ;  /* 0x00000003ff037210 */ /* 0x000fe200007fe4ff */
[----:B--2---:R-:W-:-:S04]  /*04b0*/  FFMA R22, R21, R22, R12 ;  /* 0x0000001615167223 */ /* 0x004fc8000000000c */
[----:B---3--:R-:W-:-:S04]  /*04c0*/  FFMA R20, R19, R20, R22 ;  /* 0x0000001413147223 */ /* 0x008fc80000000016 */
[----:B----4-:R-:W-:-:S04]  /*04d0*/  FFMA R18, R17, R18, R20 ;  /* 0x0000001211127223 */ /* 0x010fc80000000014 */
[----:B-----5:R-:W-:-:S04]  /*04e0*/  FFMA R16, R15, R16, R18 ;  /* 0x000000100f107223 */ /* 0x020fc80000000012 */
[----:B------:R-:W-:-:S04]  /*04f0*/  FFMA R23, R23, R4, R16 ;  /* 0x0000000417177223 */ /* 0x000fc80000000010 */
[----:B------:R-:W-:-:S04]  /*0500*/  FFMA R24, R24, R7, R23 ;  /* 0x0000000718187223 */ /* 0x000fc80000000017 */
[----:B------:R-:W-:-:S04]  /*0510*/  FFMA R8, R25, R8, R24 ;  /* 0x0000000819087223 */ /* 0x000fc80000000018 */
[----:B------:R-:W-:Y:S01]  /*0520*/  FFMA R12, R27, R10, R8 ;  /* 0x0000000a1b0c7223 */ /* 0x000fe20000000008 */
[----:B------:R-:W-:Y:S06]  /*0530*/  BRA.U UP0, `(.L_x_1) ;  /* 0xfffffffd003c7547 */ /* 0x000fec000b83ffff */
.L_x_0:
[----:B------:R-:W-:-:S04]  /*0540*/  ULOP3.LUT UR6, UR20, 0x7, URZ, 0xc0, !UPT ;  /* 0x0000000714067892 */ /* 0x000fc8000f8ec0ff */
[----:B------:R-:W-:-:S09]  /*0550*/  UISETP.NE.AND UP0, UPT, UR6, URZ, UPT ;  /* 0x000000ff0600728c */ /* 0x000fd2000bf05270 */
[----:B------:R-:W-:Y:S05]  /*0560*/  BRA.U !UP0, `(.L_x_2) ;  /* 0x0000000508387547 */ /* 0x000fea000b800000 */
[----:B------:R-:W-:Y:S02]  /*0570*/  UISETP.GE.U32.AND UP0, UPT, UR6, 0x4, UPT ;  /* 0x000000040600788c */ /* 0x000fe4000bf06070 */
[----:B------:R-:W-:-:S04]  /*0580*/  ULOP3.LUT UR5, UR20, 0x3, URZ, 0xc0, !UPT ;  /* 0x0000000314057892 */ /* 0x000fc8000f8ec0ff */
[----:B------:R-:W-:-:S03]  /*0590*/  UISETP.NE.AND UP1, UPT, UR5, URZ, UPT ;  /* 0x000000ff0500728c */ /* 0x000fc6000bf25270 */
[----:B------:R-:W-:Y:S08]  /*05a0*/  BRA.U !UP0, `(.L_x_3) ;  /* 0x00000001087c7547 */ /* 0x000ff0000b800000 */
[----:B------:R-:W1:Y:S01]  /*05b0*/  LDC.64 R6, c[0x0][0x388] ;  /* 0x0000e200ff067b82 */ /* 0x000e620000000a00 */
[----:B------:R-:W2:Y:S01]  /*05c0*/  LDCU.64 UR6, c[0x0][0x380] ;  /* 0x00007000ff0677ac */ /* 0x000ea20008000a00 */
[----:B------:R-:W-:Y:S01]  /*05d0*/  IMAD.U32 R9, RZ, RZ, UR4 ;  /* 0x00000004ff097e24 */ /* 0x000fe2000f8e00ff */
[C---:B------:R-:W-:Y:S02]  /*05e0*/  IADD3 R3, PT, PT, R13.reuse, UR4, RZ ;  /* 0x000000040d037c10 */ /* 0x040fe4000fffe0ff */
[----:B------:R-:W-:Y:S01]  /*05f0*/  IADD3 R10, P0, PT, R13, UR4, RZ ;  /* 0x000000040d0a7c10 */ /* 0x000fe2000ff1e0ff */
[----:B------:R-:W-:Y:S01]  /*0600*/  IMAD R9, R9, UR20, R0 ;  /* 0x0000001409097c24 */ /* 0x000fe2000f8e0200 */
[----:B------:R-:W-:Y:S01]  /*0610*/  MOV R11, UR20 ;  /* 0x00000014000b7c02 */ /* 0x000fe20008000f00 */
[----:B------:R-:W3:Y:S01]  /*0620*/  LDC.64 R4, c[0x0][0x380] ;  /* 0x0000e000ff047b82 */ /* 0x000ee20000000a00 */
[----:B------:R-:W-:Y:S01]  /*0630*/  MOV R15, UR20 ;  /* 0x00000014000f7c02 */ /* 0x000fe20008000f00 */
[----:B-1----:R-:W-:Y:S01]  /*0640*/  IMAD.WIDE R6, R9, 0x4, R6 ;  /* 0x0000000409067825 */ /* 0x002fe200078e0206 */
[----:B------:R-:W-:-:S05]  /*0650*/  MOV R9, UR20 ;  /* 0x0000001400097c02 */ /* 0x000fca0008000f00 */
[----:B------:R-:W-:Y:S02]  /*0660*/  IMAD.WIDE R8, R9, 0x4, R6 ;  /* 0x0000000409087825 */ /* 0x000fe400078e0206 */
[----:B0-----:R-:W4:Y:S02]  /*0670*/  LDG.E R6, desc[UR18][R6.64] ;  /* 0x0000001206067981 */ /* 0x001f24000c1e1900 */
[----:B---3--:R-:W-:Y:S01]  /*0680*/  IMAD.WIDE.U32 R4, R3, 0x4, R4 ;  /* 0x0000000403047825 */ /* 0x008fe200078e0004 */
[----:B------:R-:W-:Y:S01]  /*0690*/  IADD3.X R3, PT, PT, RZ, RZ, RZ, P0, !PT ;  /* 0x000000ffff037210 */ /* 0x000fe200007fe4ff */
[----:B------:R-:W3:Y:S01]  /*06a0*/  LDG.E R17, desc[UR18][R8.64] ;  /* 0x0000001208117981 */ /* 0x000ee2000c1e1900 */
[----:B--2---:R-:W-:-:S03]  /*06b0*/  LEA R2, P0, R10, UR6, 0x2 ;  /* 0x000000060a027c11 */ /* 0x004fc6000f8010ff */
[----:B------:R-:W4:Y:S01]  /*06c0*/  LDG.E R5, desc[UR18][R4.64] ;  /* 0x0000001204057981 */ /* 0x000f22000c1e1900 */
[----:B------:R-:W-:Y:S01]  /*06d0*/  LEA.HI.X R3, R10, UR7, R3, 0x2, P0 ;  /* 0x000000070a037c11 */ /* 0x000fe200080f1403 */
[----:B------:R-:W-:-:S04]  /*06e0*/  IMAD.WIDE R10, R11, 0x4, R8 ;  /* 0x000000040b0a7825 */ /* 0x000fc800078e0208 */
[----:B------:R-:W3:Y:S01]  /*06f0*/  LDG.E R16, desc[UR18][R2.64+0x4] ;  /* 0x0000041202107981 */ /* 0x000ee2000c1e1900 */
[----:B------:R-:W-:-:S03]  /*0700*/  IMAD.WIDE R14, R15, 0x4, R10 ;  /* 0x000000040f0e7825 */ /* 0x000fc600078e020a */
[----:B------:R-:W2:Y:S04]  /*0710*/  LDG.E R19, desc[UR18][R10.64] ;  /* 0x000000120a137981 */ /* 0x000ea8000c1e1900 */
[----:B------:R-:W2:Y:S04]  /*0720*/  LDG.E R18, desc[UR18][R2.64+0x8] ;  /* 0x0000081202127981 */ /* 0x000ea8000c1e1900 */
[----:B------:R-:W5:Y:S04]  /*0730*/  LDG.E R20, desc[UR18][R2.64+0xc] ;  /* 0x00000c1202147981 */ /* 0x000f68000c1e1900 */
[----:B------:R-:W5:Y:S01]  /*0740*/  LDG.E R14, desc[UR18][R14.64] ;  /* 0x000000120e0e7981 */ /* 0x000f62000c1e1900 */
[----:B------:R-:W-:Y:S01]  /*0750*/  UIADD3 UR4, UPT, UPT, UR4, 0x4, URZ ;  /* 0x0000000404047890 */ /* 0x000fe2000fffe0ff */
[----:B----4-:R-:W-:-:S04]  /*0760*/  FFMA R5, R5, R6, R12 ;  /* 0x0000000605057223 */ /* 0x010fc8000000000c */
[----:B---3--:R-:W-:-:S04]  /*0770*/  FFMA R5, R16, R17, R5 ;  /* 0x0000001110057223 */ /* 0x008fc80000000005 */
[----:B--2---:R-:W-:-:S04]  /*0780*/  FFMA R5, R18, R19, R5 ;  /* 0x0000001312057223 */ /* 0x004fc80000000005 */
[----:B-----5:R-:W-:-:S07]  /*0790*/  FFMA R12, R20, R14, R5 ;  /* 0x0000000e140c7223 */ /* 0x020fce0000000005 */
.L_x_3:
[----:B------:R-:W-:Y:S05]  /*07a0*/  BRA.U !UP1, `(.L_x_2) ;  /* 0x0000000109a87547 */ /* 0x000fea000b800000 */
[----:B------:R-:W-:Y:S01]  /*07b0*/  UISETP.NE.AND UP0, UPT, UR5, 0x1, UPT ;  /* 0x000000010500788c */ /* 0x000fe2000bf05270 */
[----:B------:R-:W-:Y:S01]  /*07c0*/  MOV R7, UR4 ;  /* 0x0000000400077c02 */ /* 0x000fe20008000f00 */
[----:B------:R-:W-:Y:S02]  /*07d0*/  ULOP3.LUT UR5, UR20, 0x1, URZ, 0xc0, !UPT ;  /* 0x0000000114057892 */ /* 0x000fe4000f8ec0ff */
[----:B------:R-:W-:Y:S02]  /*07e0*/  MOV R15, UR20 ;  /* 0x00000014000f7c02 */ /* 0x000fe40008000f00 */
[----:B------:R-:W-:Y:S01]  /*07f0*/  UISETP.NE.U32.AND UP1, UPT, UR5, 0x1, UPT ;  /* 0x000000010500788c */ /* 0x000fe2000bf25070 */
[----:B------:R-:W-:-:S04]  /*0800*/  PLOP3.LUT P1, PT, PT, PT, UP0, 0x80, 0x8 ;  /* 0x000000000008781c */ /* 0x000fc80003f2f008 */
[----:B------:R-:W1:Y:S01]  /*0810*/  @UP0 LDCU.128 UR8, c[0x0][0x380] ;  /* 0x00007000ff0807ac */ /* 0x000e620008000c00 */
[----:B------:R-:W-:Y:S01]  /*0820*/  PLOP3.LUT P0, PT, PT, PT, UP1, 0x80, 0x8 ;  /* 0x000000000008781c */ /* 0x000fe20003f0f018 */
[----:B------:R-:W2:Y:S04]  /*0830*/  @UP0 LDCU.64 UR6, c[0x0][0x380] ;  /* 0x00007000ff0607ac */ /* 0x000ea80008000a00 */
[----:B------:R-:W3:Y:S03]  /*0840*/  @!UP1 LDCU.128 UR12, c[0x0][0x380] ;  /* 0x00007000ff0c97ac */ /* 0x000ee60008000c00 */
[C---:B------:R-:W-:Y:S02]  /*0850*/  @P1 IADD3 R3, PT, PT, R13.reuse, UR4, RZ ;  /* 0x000000040d031c10 */ /* 0x040fe4000fffe0ff */
[----:B------:R-:W-:Y:S01]  /*0860*/  @P1 IADD3 R6, P2, PT, R13, UR4, RZ ;  /* 0x000000040d061c10 */ /* 0x000fe2000ff5e0ff */
[----:B------:R-:W-:Y:S01]  /*0870*/  @UP0 UIADD3 UR4, UPT, UPT, UR4, 0x2, URZ ;  /* 0x0000000204040890 */ /* 0x000fe2000fffe0ff */
[----:B-1----:R-:W-:Y:S01]  /*0880*/  MOV R11, UR9 ;  /* 0x00000009000b7c02 */ /* 0x002fe20008000f00 */
[----:B------:R-:W-:Y:S01]  /*0890*/  IMAD.U32 R10, RZ, RZ, UR8 ;  /* 0x00000008ff0a7e24 */ /* 0x000fe2000f8e00ff */
[----:B------:R-:W-:-:S02]  /*08a0*/  MOV R4, UR10 ;  /* 0x0000000a00047c02 */ /* 0x000fc40008000f00 */
[----:B------:R-:W-:Y:S01]  /*08b0*/  MOV R5, UR11 ;  /* 0x0000000b00057c02 */ /* 0x000fe20008000f00 */
[----:B------:R-:W-:-:S04]  /*08c0*/  @P1 IMAD.WIDE.U32 R10, R3, 0x4, R10 ;  /* 0x00000004030a1825 */ /* 0x000fc800078e000a */
[----:B------:R-:W-:Y:S01]  /*08d0*/  @P1 IMAD R3, R7, UR20, R0 ;  /* 0x0000001407031c24 */ /* 0x000fe2000f8e0200 */
[----:B------:R-:W-:Y:S01]  /*08e0*/  @P1 IADD3.X R7, PT, PT, RZ, RZ, RZ, P2, !PT ;  /* 0x000000ffff071210 */ /* 0x000fe200017fe4ff */
[----:B------:R-:W-:Y:S01]  /*08f0*/  IMAD.U32 R19, RZ, RZ, UR4 ;  /* 0x00000004ff137e24 */ /* 0x000fe2000f8e00ff */
[C---:B--2---:R-:W-:Y:S01]  /*0900*/  @P1 LEA R2, P2, R6.reuse, UR6, 0x2 ;  /* 0x0000000606021c11 */ /* 0x044fe2000f8410ff */
[----:B------:R-:W-:Y:S01]  /*0910*/  @P1 IMAD.WIDE R4, R3, 0x4, R4 ;  /* 0x0000000403041825 */ /* 0x000fe200078e0204 */
[----:B------:R-:W-:Y:S01]  /*0920*/  @!P0 IADD3 R17, PT, PT, R13, UR4, RZ ;  /* 0x000000040d118c10 */ /* 0x000fe2000fffe0ff */
[----:B0-----:R-:W2:Y:S01]  /*0930*/  @P1 LDG.E R11, desc[UR18][R10.64] ;  /* 0x000000120a0b1981 */ /* 0x001ea2000c1e1900 */
[----:B------:R-:W-:Y:S01]  /*0940*/  @P1 LEA.HI.X R3, R6, UR7, R7, 0x2, P2 ;  /* 0x0000000706031c11 */ /* 0x000fe200090f1407 */
[----:B------:R-:W-:Y:S01]  /*0950*/  @!P0 IMAD R19, R19, UR20, R0 ;  /* 0x0000001413138c24 */ /* 0x000fe2000f8e0200 */
[----:B---3--:R-:W-:Y:S01]  /*0960*/  MOV R6, UR12 ;  /* 0x0000000c00067c02 */ /* 0x008fe20008000f00 */
[----:B------:R-:W-:Y:S01]  /*0970*/  @P1 IMAD.WIDE R14, R15, 0x4, R4 ;  /* 0x000000040f0e1825 */ /* 0x000fe200078e0204 */
[----:B------:R-:W-:Y:S01]  /*0980*/  MOV R7, UR13 ;  /* 0x0000000d00077c02 */ /* 0x000fe20008000f00 */
[----:B------:R-:W2:Y:S01]  /*0990*/  @P1 LDG.E R4, desc[UR18][R4.64] ;  /* 0x0000001204041981 */ /* 0x000ea2000c1e1900 */
[----:B------:R-:W-:-:S02]  /*09a0*/  MOV R8, UR14 ;  /* 0x0000000e00087c02 */ /* 0x000fc40008000f00 */
[----:B------:R-:W-:Y:S01]  /*09b0*/  MOV R9, UR15 ;  /* 0x0000000f00097c02 */ /* 0x000fe20008000f00 */
[----:B------:R-:W-:Y:S01]  /*09c0*/  @!P0 IMAD.WIDE.U32 R6, R17, 0x4, R6 ;  /* 0x0000000411068825 */ /* 0x000fe200078e0006 */
[----:B------:R-:W3:Y:S03]  /*09d0*/  @P1 LDG.E R14, desc[UR18][R14.64] ;  /* 0x000000120e0e1981 */ /* 0x000ee6000c1e1900 */
[----:B------:R-:W-:Y:S01]  /*09e0*/  @!P0 IMAD.WIDE R8, R19, 0x4, R8 ;  /* 0x0000000413088825 */ /* 0x000fe200078e0208 */
[----:B------:R-:W3:Y:S04]  /*09f0*/  @P1 LDG.E R2, desc[UR18][R2.64+0x4] ;  /* 0x0000041202021981 */ /* 0x000ee8000c1e1900 */
[----:B------:R-:W4:Y:S04]  /*0a00*/  @!P0 LDG.E R7, desc[UR18][R6.64] ;  /* 0x0000001206078981 */ /* 0x000f28000c1e1900 */
[----:B------:R-:W4:Y:S01]  /*0a10*/  @!P0 LDG.E R8, desc[UR18][R8.64] ;  /* 0x0000001208088981 */ /* 0x000f22000c1e1900 */
[----:B--2---:R-:W-:-:S04]  /*0a20*/  @P1 FFMA R11, R11, R4, R12 ;  /* 0x000000040b0b1223 */ /* 0x004fc8000000000c */
[----:B---3--:R-:W-:-:S04]  /*0a30*/  @P1 FFMA R12, R2, R14, R11 ;  /* 0x0000000e020c1223 */ /* 0x008fc8000000000b */
[----:B----4-:R-:W-:-:S07]  /*0a40*/  @!P0 FFMA R12, R7, R8, R12 ;  /* 0x00000008070c8223 */ /* 0x010fce000000000c */
.L_x_2:
[----:B------:R-:W1:Y:S01]  /*0a50*/  LDC.64 R2, c[0x0][0x390] ;  /* 0x0000e400ff027b82 */ /* 0x000e620000000a00 */
[----:B------:R-:W-:-:S05]  /*0a60*/  IADD3 R13, PT, PT, R0, R13, RZ ;  /* 0x0000000d000d7210 */ /* 0x000fca0007ffe0ff */
[----:B-1----:R-:W-:-:S05]  /*0a70*/  IMAD.WIDE R2, R13, 0x4, R2 ;  /* 0x000000040d027825 */ /* 0x002fca00078e0202 */
[----:B0-----:R-:W-:Y:S01]  /*0a80*/  STG.E desc[UR18][R2.64], R12 ;  /* 0x0000000c02007986 */ /* 0x001fe2000c101912 */
[----:B------:R-:W-:Y:S05]  /*0a90*/  EXIT ;  /* 0x000000000000794d */ /* 0x000fea0003800000 */
.L_x_4:
[----:B------:R-:W-:-:S00]  /*0aa0*/  BRA `(.L_x_4) ;  /* 0xfffffffc00fc7947 */ /* 0x000fc0000383ffff */
[----:B------:R-:W-:-:S00]  /*0ab0*/  NOP ;  /* 0x0000000000007918 */ /* 0x000fc00000000000 */
        /* <DEDUP_REMOVED lines=12> */
.L_x_12:


//--------------------- .text._Z19matmul_kernel_tiledPKfS0_Pfi --------------------------
	.section	.text._Z19matmul_kernel_tiledPKfS0_Pfi,"ax",@progbits
	.align	128
        .global         _Z19matmul_kernel_tiledPKfS0_Pfi
        .type           _Z19matmul_kernel_tiledPKfS0_Pfi,@function
        .size           _Z19matmul_kernel_tiledPKfS0_Pfi,(.L_x_13 - _Z19matmul_kernel_tiledPKfS0_Pfi)
        .other          _Z19matmul_kernel_tiledPKfS0_Pfi,@"STO_CUDA_ENTRY STV_DEFAULT"
_Z19matmul_kernel_tiledPKfS0_Pfi:
.text._Z19matmul_kernel_tiledPKfS0_Pfi:
[----:B------:R-:W-:Y:S01]  /*0000*/  LDC R1, c[0x0][0x37c] ;  /* 0x0000df00ff017b82 */ /* 0x000fe20000000800 */
[----:B------:R-:W0:Y:S07]  /*0010*/  S2R R9, SR_TID.X ;  /* 0x0000000000097919 */ /* 0x000e2e0000002100 */
[----:B------:R-:W0:Y:S08]  /*0020*/  S2UR UR4, SR_CTAID.X ;  /* 0x00000000000479c3 */ /* 0x000e300000002500 */
[----:B------:R-:W0:Y:S08]  /*0030*/  LDC R3, c[0x0][0x360] ;  /* 0x0000d800ff037b82 */ /* 0x000e300000000800 */
[----:B------:R-:W1:Y:S08]  /*0040*/  S2UR UR6, SR_CTAID.Y ;  /* 0x00000000000679c3 */ /* 0x000e700000002600 */
[----:B------:R-:W2:Y:S01]  /*0050*/  LDC R2, c[0x0][0x398] ;  /* 0x0000e600ff027b82 */ /* 0x000ea20000000800 */
[----:B0-----:R-:W-:-:S05]  /*0060*/  IMAD R3, R3, UR4, R9 ;  /* 0x0000000403037c24 */ /* 0x001fca000f8e0209 */
[----:B-1----:R-:W-:-:S04]  /*0070*/  VIMNMX R5, PT, PT, R3, UR6, !PT ;  /* 0x0000000603057c48 */ /* 0x002fc8000ffe0100 */
[----:B--2---:R-:W-:-:S13]  /*0080*/  ISETP.GE.AND P0, PT, R5, R2, PT ;  /* 0x000000020500720c */ /* 0x004fda0003f06270 */
[----:B------:R-:W-:Y:S05]  /*0090*/  @P0 EXIT ;  /* 0x000000000000094d */ /* 0x000fea0003800000 */
[----:B------:R-:W-:Y:S01]  /*00a0*/  ISETP.GE.U32.AND P0, PT, R9, R2, PT ;  /* 0x000000020900720c */ /* 0x000fe20003f06070 */
[----:B------:R-:W0:-:S12]  /*00b0*/  LDCU.64 UR8, c[0x0][0x358] ;  /* 0x00006b00ff0877ac */ /* 0x000e180008000a00 */
[----:B------:R-:W1:Y:S01]  /*00c0*/  @!P0 LDC.64 R4, c[0x0][0x380] ;  /* 0x0000e000ff048b82 */ /* 0x000e620000000a00 */
[----:B------:R-:W-:-:S04]  /*00d0*/  @!P0 IMAD R7, R2, UR6, R9 ;  /* 0x0000000602078c24 */ /* 0x000fc8000f8e0209 */
[----:B-1----:R-:W-:-:S06]  /*00e0*/  @!P0 IMAD.WIDE.U32 R4, R7, 0x4, R4 ;  /* 0x0000000407048825 */ /* 0x002fcc00078e0004 */
[----:B0-----:R-:W2:Y:S01]  /*00f0*/  @!P0 LDG.E R4, desc[UR8][R4.64] ;  /* 0x0000000804048981 */ /* 0x001ea2000c1e1900 */
[----:B------:R-:W-:Y:S01]  /*0100*/  @!P0 MOV R0, 0x400 ;  /* 0x0000040000008802 */ /* 0x000fe20000000f00 */
[----:B------:R-:W-:Y:S01]  /*0110*/  HFMA2 R23, -RZ, RZ, 0, 0 ;  /* 0x00000000ff177431 */ /* 0x000fe200000001ff */
[----:B------:R-:W-:Y:S01]  /*0120*/  LOP3.LUT R16, R2, 0xf, RZ, 0xc0, !PT ;  /* 0x0000000f02107812 */ /* 0x000fe200078ec0ff */
[----:B------:R-:W0:Y:S01]  /*0130*/  @!P0 S2R R7, SR_CgaCtaId ;  /* 0x0000000000078919 */ /* 0x000e220000008800 */
[----:B------:R-:W-:Y:S02]  /*0140*/  MOV R18, RZ ;  /* 0x000000ff00127202 */ /* 0x000fe40000000f00 */
[----:B0-----:R-:W-:-:S04]  /*0150*/  @!P0 LEA R0, R7, R0, 0x18 ;  /* 0x0000000007008211 */ /* 0x001fc800078ec0ff */
[----:B------:R-:W-:Y:S02]  /*0160*/  @!P0 LEA R7, R9, R0, 0x2 ;  /* 0x0000000009078211 */ /* 0x000fe400078e10ff */
[----:B------:R-:W-:-:S04]  /*0170*/  IADD3 R0, PT, PT, R2, -0x1, RZ ;  /* 0xffffffff02007810 */ /* 0x000fc80007ffe0ff */
[----:B------:R-:W-:Y:S01]  /*0180*/  ISETP.GE.U32.AND P1, PT, R0, 0xf, PT ;  /* 0x0000000f0000780c */ /* 0x000fe20003f26070 */
[----:B--2---:R0:W-:Y:S01]  /*0190*/  @!P0 STS [R7], R4 ;  /* 0x0000000407008388 */ /* 0x0041e20000000800 */
[----:B------:R-:W-:Y:S01]  /*01a0*/  BAR.SYNC.DEFER_BLOCKING 0x0 ;  /* 0x0000000000007b1d */ /* 0x000fe20000010000 */
[----:B------:R-:W-:-:S10]  /*01b0*/  ISETP.NE.AND P0, PT, R16, RZ, PT ;  /* 0x000000ff1000720c */ /* 0x000fd40003f05270 */
[----:B------:R-:W-:Y:S05]  /*01c0*/  @!P1 BRA `(.L_x_5) ;  /* 0x0000000400089947 */ /* 0x000fea0003800000 */
[----:B------:R-:W1:Y:S01]  /*01d0*/  S2UR UR5, SR_CgaCtaId ;  /* 0x00000000000579c3 */ /* 0x000e620000008800 */
[----:B------:R-:W-:Y:S01]  /*01e0*/  LOP3.LUT R18, R2, 0x7ffffff0, RZ, 0xc0, !PT ;  /* 0x7ffffff002127812 */ /* 0x000fe200078ec0ff */
[----:B------:R-:W-:Y:S01]  /*01f0*/  UMOV UR4, 0x400 ;  /* 0x0000040000047882 */ /* 0x000fe20000000000 */
[----:B------:R-:W-:Y:S02]  /*0200*/  MOV R23, RZ ;  /* 0x000000ff00177202 */ /* 0x000fe40000000f00 */
[----:B------:R-:W-:Y:S02]  /*0210*/  MOV R17, R3 ;  /* 0x0000000300117202 */ /* 0x000fe40000000f00 */
[----:B------:R-:W-:Y:S01]  /*0220*/  IADD3 R0, PT, PT, -R18, RZ, RZ ;  /* 0x000000ff12007210 */ /* 0x000fe20007ffe1ff */
[----:B-1----:R-:W-:-:S04]  /*0230*/  ULEA UR4, UR5, UR4, 0x18 ;  /* 0x0000000405047291 */ /* 0x002fc8000f8ec0ff */
[----:B------:R-:W-:-:S12]  /*0240*/  UIADD3 UR4, UPT, UPT, UR4, 0x20, URZ ;  /* 0x0000002004047890 */ /* 0x000fd8000fffe0ff */
.L_x_6:
[----:B0-----:R-:W0:Y:S01]  /*0250*/  LDC.64 R6, c[0x0][0x388] ;  /* 0x0000e200ff067b82 */ /* 0x001e220000000a00 */
[----:B------:R-:W1:Y:S01]  /*0260*/  LDS.128 R8, [UR4+-0x20] ;  /* 0xffffe004ff087984 */ /* 0x000e620008000c00 */
[----:B0-----:R-:W-:-:S05]  /*0270*/  IMAD.WIDE R6, R17, 0x4, R6 ;  /* 0x0000000411067825 */ /* 0x001fca00078e0206 */
[----:B------:R0:W1:Y:S01]  /*0280*/  LDG.E R26, desc[UR8][R6.64] ;  /* 0x00000008061a7981 */ /* 0x000062000c1e1900 */
[----:B------:R-:W-:-:S05]  /*0290*/  IMAD.WIDE R20, R2, 0x4, R6 ;  /* 0x0000000402147825 */ /* 0x000fca00078e0206 */
[----:B------:R2:W3:Y:S01]  /*02a0*/  LDG.E R4, desc[UR8][R20.64] ;  /* 0x0000000814047981 */ /* 0x0004e2000c1e1900 */
[----:B------:R-:W-:-:S05]  /*02b0*/  IMAD.WIDE R24, R2, 0x4, R20 ;  /* 0x0000000402187825 */ /* 0x000fca00078e0214 */
[----:B------:R-:W4:Y:S01]  /*02c0*/  LDG.E R5, desc[UR8][R24.64] ;  /* 0x0000000818057981 */ /* 0x000f22000c1e1900 */
[----:B------:R-:W-:-:S04]  /*02d0*/  IMAD.WIDE R14, R2, 0x4, R24 ;  /* 0x00000004020e7825 */ /* 0x000fc800078e0218 */
[C---:B------:R-:W-:Y:S02]  /*02e0*/  IMAD.WIDE R28, R2.reuse, 0x4, R14 ;  /* 0x00000004021c7825 */ /* 0x040fe400078e020e */
[----:B------:R-:W5:Y:S02]  /*02f0*/  LDG.E R14, desc[UR8][R14.64] ;  /* 0x000000080e0e7981 */ /* 0x000f64000c1e1900 */
[C---:B------:R-:W-:Y:S02]  /*0300*/  IMAD.WIDE R12, R2.reuse, 0x4, R28 ;  /* 0x00000004020c7825 */ /* 0x040fe400078e021c */
[----:B------:R2:W5:Y:S02]  /*0310*/  LDG.E R15, desc[UR8][R28.64] ;  /* 0x000000081c0f7981 */ /* 0x000564000c1e1900 */
[C---:B0-----:R-:W-:Y:S02]  /*0320*/  IMAD.WIDE R6, R2.reuse, 0x4, R12 ;  /* 0x0000000402067825 */ /* 0x041fe400078e020c */
[----:B------:R-:W5:Y:S02]  /*0330*/  LDG.E R12, desc[UR8][R12.64] ;  /* 0x000000080c0c7981 */ /* 0x000f64000c1e1900 */
[----:B--2---:R-:W-:-:S02]  /*0340*/  IMAD.WIDE R20, R2, 0x4, R6 ;  /* 0x0000000402147825 */ /* 0x004fc400078e0206 */
[----:B------:R0:W2:Y:S02]  /*0350*/  LDG.E R13, desc[UR8][R6.64] ;  /* 0x00000008060d7981 */ /* 0x0000a4000c1e1900 */
[C---:B------:R-:W-:Y:S02]  /*0360*/  IMAD.WIDE R28, R2.reuse, 0x4, R20 ;  /* 0x00000004021c7825 */ /* 0x040fe400078e0214 */
[----:B------:R-:W2:Y:S02]  /*0370*/  LDG.E R20, desc[UR8][R20.64] ;  /* 0x0000000814147981 */ /* 0x000ea4000c1e1900 */
[C---:B------:R-:W-:Y:S02]  /*0380*/  IMAD.WIDE R24, R2.reuse, 0x4, R28 ;  /* 0x0000000402187825 */ /* 0x040fe400078e021c */
[----:B------:R0:W2:Y:S04]  /*0390*/  LDG.E R19, desc[UR8][R28.64] ;  /* 0x000000081c137981 */ /* 0x0000a8000c1e1900 */
[----:B------:R0:W2:Y:S02]  /*03a0*/  LDG.E R22, desc[UR8][R24.64] ;  /* 0x0000000818167981 */ /* 0x0000a4000c1e1900 */
[----:B0-----:R-:W-:-:S05]  /*03b0*/  IMAD.WIDE R6, R2, 0x4, R24 ;  /* 0x0000000402067825 */ /* 0x001fca00078e0218 */
[----:B------:R1:W2:Y:S01]  /*03c0*/  LDG.E R21, desc[UR8][R6.64] ;  /* 0x0000000806157981 */ /* 0x0002a2000c1e1900 */
[----:B------:R-:W-:-:S04]  /*03d0*/  IMAD.WIDE R28, R2, 0x4, R6 ;  /* 0x00000004021c7825 */ /* 0x000fc800078e0206 */
[----:B------:R-:W-:Y:S02]  /*03e0*/  IMAD.WIDE R24, R2, 0x4, R28 ;  /* 0x0000000402187825 */ /* 0x000fe400078e021c */
[----:B------:R-:W2:Y:S02]  /*03f0*/  LDG.E R28, desc[UR8][R28.64] ;  /* 0x000000081c1c7981 */ /* 0x000ea4000c1e1900 */
[----:B-1----:R-:W-:Y:S01]  /*0400*/  FFMA R7, R8, R26, R23 ;  /* 0x0000001a08077223 */ /* 0x002fe20000000017 */
[C---:B------:R-:W-:Y:S01]  /*0410*/  IMAD.WIDE R26, R2.reuse, 0x4, R24 ;  /* 0x00000004021a7825 */ /* 0x040fe200078e0218 */
[----:B------:R-:W2:Y:S04]  /*0420*/  LDG.E R23, desc[UR8][R24.64] ;  /* 0x0000000818177981 */ /* 0x000ea8000c1e1900 */
[----:B------:R0:W2:Y:S02]  /*0430*/  LDG.E R24, desc[UR8][R26.64] ;  /* 0x000000081a187981 */ /* 0x0000a4000c1e1900 */
[----:B0-----:R-:W-:-:S05]  /*0440*/  IMAD.WIDE R26, R2, 0x4, R26 ;  /* 0x00000004021a7825 */ /* 0x001fca00078e021a */
[----:B------:R0:W2:Y:S02]  /*0450*/  LDG.E R25, desc[UR8][R26.64] ;  /* 0x000000081a197981 */ /* 0x0000a4000c1e1900 */
[----:B0-----:R-:W-:-:S06]  /*0460*/  IMAD.WIDE R26, R2, 0x4, R26 ;  /* 0x00000004021a7825 */ /* 0x001fcc00078e021a */
[----:B------:R-:W2:Y:S01]  /*0470*/  LDG.E R26, desc[UR8][R26.64] ;  /* 0x000000081a1a7981 */ /* 0x000ea2000c1e1900 */
[----:B---3--:R-:W-:-:S04]  /*0480*/  FFMA R4, R4, R9, R7 ;  /* 0x0000000904047223 */ /* 0x008fc80000000007 */
[----:B----4-:R-:W-:Y:S02]  /*0490*/  FFMA R9, R5, R10, R4 ;  /* 0x0000000a05097223 */ /* 0x010fe40000000004 */
[----:B------:R-:W0:Y:S02]  /*04a0*/  LDS.128 R4, [UR4+-0x10] ;  /* 0xfffff004ff047984 */ /* 0x000e240008000c00 */
[----:B-----5:R-:W-:-:S04]  /*04b0*/  FFMA R9, R14, R11, R9 ;  /* 0x0000000b0e097223 */ /* 0x020fc80000000009 */
[----:B0-----:R-:W-:Y:S02]  /*04c0*/  FFMA R15, R4, R15, R9 ;  /* 0x0000000f040f7223 */ /* 0x001fe40000000009 */
[----:B------:R-:W0:Y:S02]  /*04d0*/  LDS.128 R8, [UR4] ;  /* 0x00000004ff087984 */ /* 0x000e240008000c00 */
[----:B------:R-:W-:-:S04]  /*04e0*/  FFMA R12, R12, R5, R15 ;  /* 0x000000050c0c7223 */ /* 0x000fc8000000000f */
[----:B--2---:R-:W-:Y:S02]  /*04f0*/  FFMA R5, R13, R6, R12 ;  /* 0x000000060d057223 */ /* 0x004fe4000000000c */
[----:B------:R-:W1:Y:S02]  /*0500*/  LDS.128 R12, [UR4+0x10] ;  /* 0x00001004ff0c7984 */ /* 0x000e640008000c00 */
[----:B------:R-:W-:Y:S01]  /*0510*/  FFMA R5, R20, R7, R5 ;  /* 0x0000000714057223 */ /* 0x000fe20000000005 */
[----:B------:R-:W-:-:S04]  /*0520*/  IADD3 R0, PT, PT, R0, 0x10, RZ ;  /* 0x0000001000007810 */ /* 0x000fc80007ffe0ff */
[----:B------:R-:W-:Y:S01]  /*0530*/  ISETP.NE.AND P1, PT, R0, RZ, PT ;  /* 0x000000ff0000720c */ /* 0x000fe20003f25270 */
[----:B0-----:R-:W-:-:S04]  /*0540*/  FFMA R5, R8, R19, R5 ;  /* 0x0000001308057223 */ /* 0x001fc80000000005 */
[----:B------:R-:W-:-:S04]  /*0550*/  FFMA R22, R22, R9, R5 ;  /* 0x0000000916167223 */ /* 0x000fc80000000005 */
[----:B------:R-:W-:-:S04]  /*0560*/  FFMA R21, R21, R10, R22 ;  /* 0x0000000a15157223 */ /* 0x000fc80000000016 */
[----:B------:R-:W-:Y:S01]  /*0570*/  FFMA R11, R28, R11, R21 ;  /* 0x0000000b1c0b7223 */ /* 0x000fe20000000015 */
[----:B------:R-:W-:Y:S01]  /*0580*/  UIADD3 UR4, UPT, UPT, UR4, 0x40, URZ ;  /* 0x0000004004047890 */ /* 0x000fe2000fffe0ff */
[----:B------:R-:W-:Y:S02]  /*0590*/  LEA R17, R2, R17, 0x4 ;  /* 0x0000001102117211 */ /* 0x000fe400078e20ff */
[----:B-1----:R-:W-:-:S04]  /*05a0*/  FFMA R11, R12, R23, R11 ;  /* 0x000000170c0b7223 */ /* 0x002fc8000000000b */
[----:B------:R-:W-:-:S04]  /*05b0*/  FFMA R24, R24, R13, R11 ;  /* 0x0000000d18187223 */ /* 0x000fc8000000000b */
[----:B------:R-:W-:-:S04]  /*05c0*/  FFMA R25, R25, R14, R24 ;  /* 0x0000000e19197223 */ /* 0x000fc80000000018 */
[----:B------:R-:W-:Y:S01]  /*05d0*/  FFMA R23, R26, R15, R25 ;  /* 0x0000000f1a177223 */ /* 0x000fe20000000019 */
[----:B------:R-:W-:Y:S06]  /*05e0*/  @P1 BRA `(.L_x_6) ;  /* 0xfffffffc00181947 */ /* 0x000fec000383ffff */
.L_x_5:
[----:B------:R-:W-:Y:S05]  /*05f0*/  @!P0 BRA `(.L_x_7) ;  /* 0x00000004003c8947 */ /* 0x000fea0003800000 */
[----:B------:R-:W-:Y:S02]  /*0600*/  ISETP.GE.U32.AND P0, PT, R16, 0x8, PT ;  /* 0x000000081000780c */ /* 0x000fe40003f06070 */
[----:B------:R-:W-:-:S04]  /*0610*/  LOP3.LUT R19, R2, 0x7, RZ, 0xc0, !PT ;  /* 0x0000000702137812 */ /* 0x000fc800078ec0ff */
[----:B------:R-:W-:-:S07]  /*0620*/  ISETP.NE.AND P1, PT, R19, RZ, PT ;  /* 0x000000ff1300720c */ /* 0x000fce0003f25270 */
[----:B------:R-:W-:Y:S06]  /*0630*/  @!P0 BRA `(.L_x_8) ;  /* 0x0000000000848947 */ /* 0x000fec0003800000 */
[----:B0-----:R-:W0:Y:S01]  /*0640*/  LDC.64 R4, c[0x0][0x388] ;  /* 0x0000e200ff047b82 */ /* 0x001e220000000a00 */
[----:B------:R-:W-:-:S04]  /*0650*/  IMAD R7, R18, R2, R3 ;  /* 0x0000000212077224 */ /* 0x000fc800078e0203 */
[----:B0-----:R-:W-:-:S05]  /*0660*/  IMAD.WIDE R4, R7, 0x4, R4 ;  /* 0x0000000407047825 */ /* 0x001fca00078e0204 */
[----:B------:R0:W2:Y:S01]  /*0670*/  LDG.E R0, desc[UR8][R4.64] ;  /* 0x0000000804007981 */ /* 0x0000a2000c1e1900 */
[----:B------:R-:W-:-:S05]  /*0680*/  IMAD.WIDE R6, R2, 0x4, R4 ;  /* 0x0000000402067825 */ /* 0x000fca00078e0204 */
[----:B------:R1:W3:Y:S01]  /*0690*/  LDG.E R12, desc[UR8][R6.64] ;  /* 0x00000008060c7981 */ /* 0x0002e2000c1e1900 */
[----:B------:R-:W-:-:S05]  /*06a0*/  IMAD.WIDE R8, R2, 0x4, R6 ;  /* 0x0000000402087825 */ /* 0x000fca00078e0206 */
[----:B------:R-:W4:Y:S01]  /*06b0*/  LDG.E R13, desc[UR8][R8.64] ;  /* 0x00000008080d7981 */ /* 0x000f22000c1e1900 */
[----:B------:R-:W-:-:S05]  /*06c0*/  IMAD.WIDE R10, R2, 0x4, R8 ;  /* 0x00000004020a7825 */ /* 0x000fca00078e0208 */
[----:B------:R5:W4:Y:S01]  /*06d0*/  LDG.E R14, desc[UR8][R10.64] ;  /* 0x000000080a0e7981 */ /* 0x000b22000c1e1900 */
[----:B------:R-:W-:-:S05]  /*06e0*/  IMAD.WIDE R24, R2, 0x4, R10 ;  /* 0x0000000402187825 */ /* 0x000fca00078e020a */
[----:B------:R-:W4:Y:S01]  /*06f0*/  LDG.E R15, desc[UR8][R24.64] ;  /* 0x00000008180f7981 */ /* 0x000f22000c1e1900 */
[----:B------:R-:W-:-:S05]  /*0700*/  IMAD.WIDE R26, R2, 0x4, R24 ;  /* 0x00000004021a7825 */ /* 0x000fca00078e0218 */
[----:B------:R-:W4:Y:S01]  /*0710*/  LDG.E R16, desc[UR8][R26.64] ;  /* 0x000000081a107981 */ /* 0x000f22000c1e1900 */
[----:B------:R-:W-:-:S05]  /*0720*/  IMAD.WIDE R28, R2, 0x4, R26 ;  /* 0x00000004021c7825 */ /* 0x000fca00078e021a */
[----:B------:R-:W4:Y:S01]  /*0730*/  LDG.E R17, desc[UR8][R28.64] ;  /* 0x000000081c117981 */ /* 0x000f22000c1e1900 */
[----:B------:R-:W-:-:S06]  /*0740*/  IMAD.WIDE R20, R2, 0x4, R28 ;  /* 0x0000000402147825 */ /* 0x000fcc00078e021c */
[----:B------:R-:W4:Y:S01]  /*0750*/  LDG.E R20, desc[UR8][R20.64] ;  /* 0x0000000814147981 */ /* 0x000f22000c1e1900 */
[----:B0-----:R-:W0:Y:S01]  /*0760*/  S2R R5, SR_CgaCtaId ;  /* 0x0000000000057919 */ /* 0x001e220000008800 */
[----:B------:R-:W-:-:S04]  /*0770*/  MOV R4, 0x400 ;  /* 0x0000040000047802 */ /* 0x000fc80000000f00 */
[----:B0-----:R-:W-:-:S04]  /*0780*/  LEA R5, R5, R4, 0x18 ;  /* 0x0000000405057211 */ /* 0x001fc800078ec0ff */
[----:B------:R-:W-:-:S05]  /*0790*/  LEA R22, R18, R5, 0x2 ;  /* 0x0000000512167211 */ /* 0x000fca00078e10ff */
[----:B-1----:R-:W2:Y:S04]  /*07a0*/  LDS.128 R4, [R22] ;  /* 0x0000000016047984 */ /* 0x002ea80000000c00 */
[----:B-----5:R-:W0:Y:S01]  /*07b0*/  LDS.128 R8, [R22+0x10] ;  /* 0x0000100016087984 */ /* 0x020e220000000c00 */
[----:B------:R-:W-:Y:S01]  /*07c0*/  IADD3 R18, PT, PT, R18, 0x8, RZ ;  /* 0x0000000812127810 */ /* 0x000fe20007ffe0ff */
[----:B--2---:R-:W-:-:S04]  /*07d0*/  FFMA R23, R4, R0, R23 ;  /* 0x0000000004177223 */ /* 0x004fc80000000017 */
[----:B---3--:R-:W-:-:S04]  /*07e0*/  FFMA R12, R12, R5, R23 ;  /* 0x000000050c0c7223 */ /* 0x008fc80000000017 */
[----:B----4-:R-:W-:-:S04]  /*07f0*/  FFMA R13, R13, R6, R12 ;  /* 0x000000060d0d7223 */ /* 0x010fc8000000000c */
[----:B------:R-:W-:-:S04]  /*0800*/  FFMA R7, R14, R7, R13 ;  /* 0x000000070e077223 */ /* 0x000fc8000000000d */
[----:B0-----:R-:W-:-:S04]  /*0810*/  FFMA R7, R8, R15, R7 ;  /* 0x0000000f08077223 */ /* 0x001fc80000000007 */
[----:B------:R-:W-:-:S04]  /*0820*/  FFMA R16, R16, R9, R7 ;  /* 0x0000000910107223 */ /* 0x000fc80000000007 */
[----:B------:R-:W-:-:S04]  /*0830*/  FFMA R17, R17, R10, R16 ;  /* 0x0000000a11117223 */ /* 0x000fc80000000010 */
[----:B------:R-:W-:-:S07]  /*0840*/  FFMA R23, R20, R11, R17 ;  /* 0x0000000b14177223 */ /* 0x000fce0000000011 */
.L_x_8:
[----:B------:R-:W-:Y:S05]  /*0850*/  @!P1 BRA `(.L_x_7) ;  /* 0x0000000000a49947 */ /* 0x000fea0003800000 */
[----:B------:R-:W-:Y:S02]  /*0860*/  ISETP.GE.U32.AND P0, PT, R19, 0x4, PT ;  /* 0x000000041300780c */ /* 0x000fe40003f06070 */
[----:B------:R-:W-:-:S04]  /*0870*/  LOP3.LUT R0, R2, 0x3, RZ, 0xc0, !PT ;  /* 0x0000000302007812 */ /* 0x000fc800078ec0ff */
[----:B------:R-:W-:-:S07]  /*0880*/  ISETP.NE.AND P1, PT, R0, RZ, PT ;  /* 0x000000ff0000720c */ /* 0x000fce0003f25270 */
[----:B------:R-:W-:Y:S06]  /*0890*/  @!P0 BRA `(.L_x_9) ;  /* 0x0000000000508947 */ /* 0x000fec0003800000 */
[----:B0-----:R-:W0:Y:S01]  /*08a0*/  LDC.64 R4, c[0x0][0x388] ;  /* 0x0000e200ff047b82 */ /* 0x001e220000000a00 */
[----:B------:R-:W-:-:S04]  /*08b0*/  IMAD R9, R18, R2, R3 ;  /* 0x0000000212097224 */ /* 0x000fc800078e0203 */
[----:B0-----:R-:W-:-:S04]  /*08c0*/  IMAD.WIDE R8, R9, 0x4, R4 ;  /* 0x0000000409087825 */ /* 0x001fc800078e0204 */
[C---:B------:R-:W-:Y:S02]  /*08d0*/  IMAD.WIDE R10, R2.reuse, 0x4, R8 ;  /* 0x00000004020a7825 */ /* 0x040fe400078e0208 */
[----:B------:R-:W2:Y:S02]  /*08e0*/  LDG.E R8, desc[UR8][R8.64] ;  /* 0x0000000808087981 */ /* 0x000ea4000c1e1900 */
[C---:B------:R-:W-:Y:S02]  /*08f0*/  IMAD.WIDE R12, R2.reuse, 0x4, R10 ;  /* 0x00000004020c7825 */ /* 0x040fe400078e020a */
[----:B------:R-:W3:Y:S02]  /*0900*/  LDG.E R11, desc[UR8][R10.64] ;  /* 0x000000080a0b7981 */ /* 0x000ee4000c1e1900 */
[----:B------:R-:W-:Y:S02]  /*0910*/  IMAD.WIDE R14, R2, 0x4, R12 ;  /* 0x00000004020e7825 */ /* 0x000fe400078e020c */
[----:B------:R-:W4:Y:S04]  /*0920*/  LDG.E R12, desc[UR8][R12.64] ;  /* 0x000000080c0c7981 */ /* 0x000f28000c1e1900 */
[----:B------:R-:W5:Y:S01]  /*0930*/  LDG.E R15, desc[UR8][R14.64] ;  /* 0x000000080e0f7981 */ /* 0x000f62000c1e1900 */
[----:B------:R-:W-:Y:S01]  /*0940*/  MOV R4, 0x400 ;  /* 0x0000040000047802 */ /* 0x000fe20000000f00 */
[----:B------:R-:W0:Y:S03]  /*0950*/  S2R R5, SR_CgaCtaId ;  /* 0x0000000000057919 */ /* 0x000e260000008800 */
[----:B0-----:R-:W-:-:S04]  /*0960*/  LEA R5, R5, R4, 0x18 ;  /* 0x0000000405057211 */ /* 0x001fc800078ec0ff */
[C---:B------:R-:W-:Y:S02]  /*0970*/  LEA R5, R18.reuse, R5, 0x2 ;  /* 0x0000000512057211 */ /* 0x040fe400078e10ff */
[----:B------:R-:W-:-:S04]  /*0980*/  IADD3 R18, PT, PT, R18, 0x4, RZ ;  /* 0x0000000412127810 */ /* 0x000fc80007ffe0ff */
[----:B------:R-:W2:Y:S02]  /*0990*/  LDS.128 R4, [R5] ;  /* 0x0000000005047984 */ /* 0x000ea40000000c00 */
[----:B--2---:R-:W-:-:S04]  /*09a0*/  FFMA R4, R4, R8, R23 ;  /* 0x0000000804047223 */ /* 0x004fc80000000017 */
[----:B---3--:R-:W-:-:S04]  /*09b0*/  FFMA R9, R11, R5, R4 ;  /* 0x000000050b097223 */ /* 0x008fc80000000004 */
[----:B----4-:R-:W-:-:S04]  /*09c0*/  FFMA R6, R12, R6, R9 ;  /* 0x000000060c067223 */ /* 0x010fc80000000009 */
[----:B-----5:R-:W-:-:S07]  /*09d0*/  FFMA R23, R15, R7, R6 ;  /* 0x000000070f177223 */ /* 0x020fce0000000006 */
.L_x_9:
[----:B------:R-:W-:Y:S05]  /*09e0*/  @!P1 BRA `(.L_x_7) ;  /* 0x0000000000409947 */ /* 0x000fea0003800000 */
[----:B0-----:R-:W0:Y:S01]  /*09f0*/  S2R R7, SR_CgaCtaId ;  /* 0x0000000000077919 */ /* 0x001e220000008800 */
[----:B------:R-:W1:Y:S01]  /*0a00*/  LDC.64 R4, c[0x0][0x388] ;  /* 0x0000e200ff047b82 */ /* 0x000e620000000a00 */
[----:B------:R-:W-:Y:S01]  /*0a10*/  MOV R6, 0x400 ;  /* 0x0000040000067802 */ /* 0x000fe20000000f00 */
[----:B------:R-:W-:Y:S01]  /*0a20*/  IMAD R9, R18, R2, R3 ;  /* 0x0000000212097224 */ /* 0x000fe200078e0203 */
[----:B------:R-:W-:Y:S02]  /*0a30*/  IADD3 R8, PT, PT, -R0, RZ, RZ ;  /* 0x000000ff00087210 */ /* 0x000fe40007ffe1ff */
[----:B0-----:R-:W-:-:S04]  /*0a40*/  LEA R7, R7, R6, 0x18 ;  /* 0x0000000607077211 */ /* 0x001fc800078ec0ff */
[----:B------:R-:W-:-:S07]  /*0a50*/  LEA R0, R18, R7, 0x2 ;  /* 0x0000000712007211 */ /* 0x000fce00078e10ff */
.L_x_10:
[C---:B-1----:R-:W-:Y:S01]  /*0a60*/  IMAD.WIDE R6, R9.reuse, 0x4, R4 ;  /* 0x0000000409067825 */ /* 0x042fe200078e0204 */
[----:B------:R0:W1:Y:S05]  /*0a70*/  LDS R10, [R0] ;  /* 0x00000000000a7984 */ /* 0x00006a0000000800 */
[----:B------:R-:W1:Y:S01]  /*0a80*/  LDG.E R6, desc[UR8][R6.64] ;  /* 0x0000000806067981 */ /* 0x000e62000c1e1900 */
[----:B------:R-:W-:Y:S02]  /*0a90*/  IADD3 R8, PT, PT, R8, 0x1, RZ ;  /* 0x0000000108087810 */ /* 0x000fe40007ffe0ff */
[----:B------:R-:W-:Y:S02]  /*0aa0*/  IADD3 R9, PT, PT, R9, R2, RZ ;  /* 0x0000000209097210 */ /* 0x000fe40007ffe0ff */
[----:B------:R-:W-:-:S02]  /*0ab0*/  ISETP.NE.AND P0, PT, R8, RZ, PT ;  /* 0x000000ff0800720c */ /* 0x000fc40003f05270 */
[----:B0-----:R-:W-:Y:S01]  /*0ac0*/  IADD3 R0, PT, PT, R0, 0x4, RZ ;  /* 0x0000000400007810 */ /* 0x001fe20007ffe0ff */
[----:B-1----:R-:W-:-:S10]  /*0ad0*/  FFMA R23, R10, R6, R23 ;  /* 0x000000060a177223 */ /* 0x002fd40000000017 */
[----:B------:R-:W-:Y:S05]  /*0ae0*/  @P0 BRA `(.L_x_10) ;  /* 0xfffffffc00dc0947 */ /* 0x000fea000383ffff */
.L_x_7:
[----:B0-----:R-:W0:Y:S01]  /*0af0*/  LDC.64 R4, c[0x0][0x390] ;  /* 0x0000e400ff047b82 */ /* 0x001e220000000a00 */
[----:B------:R-:W-:-:S04]  /*0b00*/  IMAD R3, R2, UR6, R3 ;  /* 0x0000000602037c24 */ /* 0x000fc8000f8e0203 */
[----:B0-----:R-:W-:-:S05]  /*0b10*/  IMAD.WIDE R2, R3, 0x4, R4 ;  /* 0x0000000403027825 */ /* 0x001fca00078e0204 */
[----:B------:R-:W-:Y:S01]  /*0b20*/  STG.E desc[UR8][R2.64], R23 ;  /* 0x0000001702007986 */ /* 0x000fe2000c101908 */
[----:B------:R-:W-:Y:S05]  /*0b30*/  EXIT ;  /* 0x000000000000794d */ /* 0x000fea0003800000 */
.L_x_11:
        /* <DEDUP_REMOVED lines=12> */
.L_x_13:


//--------------------- .nv.shared.reserved.0     --------------------------
	.section	.nv.shared.reserved.0,"aw",@nobits
	.weak		__nv_reservedSMEM_offset_0_alias
	.size		__nv_reservedSMEM_offset_0_alias, 0, 64
	.other		__nv_reservedSMEM_offset_0_alias,@"STO_CUDA_RESERVED_SHARED STV_DEFAULT"
__nv_reservedSMEM_offset_0_alias:
	.zero		0
	.zero		64


//--------------------- .nv.shared._Z19matmul_kernel_tiledPKfS0_Pfi --------------------------
	.section	.nv.shared._Z19matmul_kernel_tiledPKfS0_Pfi,"aw",@nobits
	.sectionflags	@""
	.align	4
.nv.shared._Z19matmul_kernel_tiledPKfS0_Pfi:
	.zero		1088


//--------------------- .nv.constant0._Z13matmul_kernelPKfS0_Pfi --------------------------
	.section	.nv.constant0._Z13matmul_kernelPKfS0_Pfi,"a",@progbits
	.sectionflags	@""
	.align	4
.nv.constant0._Z13matmul_kernelPKfS0_Pfi:
	.zero		924


//--------------------- .nv.constant0._Z19matmul_kernel_tiledPKfS0_Pfi --------------------------
	.section	.nv.constant0._Z19matmul_kernel_tiledPKfS0_Pfi,"a",@progbits
	.sectionflags	@""
	.align	4
.nv.constant0._Z19matmul_kernel_tiledPKfS0_Pfi:
	.zero		924


//--------------------- SYMBOLS --------------------------

	.type		.nv.reservedSmem.offset0,@object
	.size		.nv.reservedSmem.offset0,0x4
	.type		.nv.reservedSmem.cap,@object
	.size		.nv.reservedSmem.cap,0x4
